	.headerflags	@"EF_CUDA_TEXMODE_UNIFIED EF_CUDA_64BIT_ADDRESS EF_CUDA_ACCELERATORS EF_CUDA_SM90 EF_CUDA_VIRTUAL_SM(EF_CUDA_SM90)"
	.elftype	@"ET_EXEC"


//--------------------- .nv.info                  --------------------------
	.section	.nv.info,"",@"SHT_CUDA_INFO"
	.align	4


	//----- nvinfo : EIATTR_REGCOUNT
	.align		4
        /*0000*/ 	.byte	0x04, 0x2f
        /*0002*/ 	.short	(.L_1 - .L_0)
	.align		4
.L_0:
        /*0004*/ 	.word	index@(triton_mm)
        /*0008*/ 	.word	0x0000003c


	//----- nvinfo : EIATTR_MIN_STACK_SIZE
	.align		4
.L_1:
        /*000c*/ 	.byte	0x04, 0x12
        /*000e*/ 	.short	(.L_3 - .L_2)
	.align		4
.L_2:
        /*0010*/ 	.word	index@(triton_mm)
        /*0014*/ 	.word	0x00000000


	//----- nvinfo : EIATTR_FRAME_SIZE
	.align		4
.L_3:
        /*0018*/ 	.byte	0x04, 0x11
        /*001a*/ 	.short	(.L_5 - .L_4)
	.align		4
.L_4:
        /*001c*/ 	.word	index@(triton_mm)
        /*0020*/ 	.word	0x00000000


	//----- nvinfo : EIATTR_MIN_STACK_SIZE
	.align		4
.L_5:
        /*0024*/ 	.byte	0x04, 0x12
        /*0026*/ 	.short	(.L_7 - .L_6)
	.align		4
.L_6:
        /*0028*/ 	.word	index@(triton_mm)
        /*002c*/ 	.word	0x00000000
.L_7:


//--------------------- .nv.info.triton_mm        --------------------------
	.section	.nv.info.triton_mm,"",@"SHT_CUDA_INFO"
	.sectionflags	@""
	.align	4


	//----- nvinfo : EIATTR_CUDA_API_VERSION
	.align		4
        /*0000*/ 	.byte	0x04, 0x37
        /*0002*/ 	.short	(.L_9 - .L_8)
.L_8:
        /*0004*/ 	.word	0x0000007c


	//----- nvinfo : EIATTR_KPARAM_INFO
	.align		4
.L_9:
        /*0008*/ 	.byte	0x04, 0x17
        /*000a*/ 	.short	(.L_11 - .L_10)
.L_10:
        /*000c*/ 	.word	0x00000000
        /*0010*/ 	.short	0x0003
        /*0012*/ 	.short	0x0018
        /*0014*/ 	.byte	0x00, 0xf0, 0x21, 0x00


	//----- nvinfo : EIATTR_KPARAM_INFO
	.align		4
.L_11:
        /*0018*/ 	.byte	0x04, 0x17
        /*001a*/ 	.short	(.L_13 - .L_12)
.L_12:
        /*001c*/ 	.word	0x00000000
        /*0020*/ 	.short	0x0002
        /*0022*/ 	.short	0x0010
        /*0024*/ 	.byte	0x00, 0xf0, 0x21, 0x00


	//----- nvinfo : EIATTR_KPARAM_INFO
	.align		4
.L_13:
        /*0028*/ 	.byte	0x04, 0x17
        /*002a*/ 	.short	(.L_15 - .L_14)
.L_14:
        /*002c*/ 	.word	0x00000000
        /*0030*/ 	.short	0x0001
        /*0032*/ 	.short	0x0008
        /*0034*/ 	.byte	0x00, 0xf0, 0x21, 0x00


	//----- nvinfo : EIATTR_KPARAM_INFO
	.align		4
.L_15:
        /*0038*/ 	.byte	0x04, 0x17
        /*003a*/ 	.short	(.L_17 - .L_16)
.L_16:
        /*003c*/ 	.word	0x00000000
        /*0040*/ 	.short	0x0000
        /*0042*/ 	.short	0x0000
        /*0044*/ 	.byte	0x00, 0xf0, 0x21, 0x00


	//----- nvinfo : EIATTR_SPARSE_MMA_MASK
	.align		4
.L_17:
        /*0048*/ 	.byte	0x03, 0x50
        /*004a*/ 	.short	0x0000


	//----- nvinfo : EIATTR_MAXREG_COUNT
	.align		4
        /*004c*/ 	.byte	0x03, 0x1b
        /*004e*/ 	.short	0x00ff


	//----- nvinfo : EIATTR_COOP_GROUP_MASK_REGIDS
	.align		4
        /*0050*/ 	.byte	0x04, 0x29
        /*0052*/ 	.short	(.L_19 - .L_18)


	//   ....[0]....
.L_18:
        /*0054*/ 	.word	0xffffffff


	//----- nvinfo : EIATTR_COOP_GROUP_INSTR_OFFSETS
	.align		4
.L_19:
        /*0058*/ 	.byte	0x04, 0x28
        /*005a*/ 	.short	(.L_21 - .L_20)


	//   ....[0]....
.L_20:
        /*005c*/ 	.word	0x000008e0


	//----- nvinfo : EIATTR_EXIT_INSTR_OFFSETS
	.align		4
.L_21:
        /*0060*/ 	.byte	0x04, 0x1c
        /*0062*/ 	.short	(.L_23 - .L_22)


	//   ....[0]....
.L_22:
        /*0064*/ 	.word	0x00002010


	//   ....[1]....
        /*0068*/ 	.word	0x00002030


	//----- nvinfo : EIATTR_MAX_THREADS
	.align		4
.L_23:
        /*006c*/ 	.byte	0x04, 0x05
        /*006e*/ 	.short	(.L_25 - .L_24)
.L_24:
        /*0070*/ 	.word	0x00000100
        /*0074*/ 	.word	0x00000001
        /*0078*/ 	.word	0x00000001


	//----- nvinfo : EIATTR_CBANK_PARAM_SIZE
	.align		4
.L_25:
        /*007c*/ 	.byte	0x03, 0x19
        /*007e*/ 	.short	0x0020


	//----- nvinfo : EIATTR_PARAM_CBANK
	.align		4
        /*0080*/ 	.byte	0x04, 0x0a
        /*0082*/ 	.short	(.L_27 - .L_26)
	.align		4
.L_26:
        /*0084*/ 	.word	index@(.nv.constant0.triton_mm)
        /*0088*/ 	.short	0x0210
        /*008a*/ 	.short	0x0020


	//----- nvinfo : EIATTR_SW_WAR
	.align		4
.L_27:
        /*008c*/ 	.byte	0x04, 0x36
        /*008e*/ 	.short	(.L_29 - .L_28)
.L_28:
        /*0090*/ 	.word	0x00000008
.L_29:


//--------------------- .nv.callgraph             --------------------------
	.section	.nv.callgraph,"",@"SHT_CUDA_CALLGRAPH"
	.align	4
	.sectionentsize	8
	.align		4
        /*0000*/ 	.word	0x00000000
	.align		4
        /*0004*/ 	.word	0xffffffff
	.align		4
        /*0008*/ 	.word	0x00000000
	.align		4
        /*000c*/ 	.word	0xfffffffe
	.align		4
        /*0010*/ 	.word	0x00000000
	.align		4
        /*0014*/ 	.word	0xfffffffd
	.align		4
        /*0018*/ 	.word	0x00000000
	.align		4
        /*001c*/ 	.word	0xfffffffc


//--------------------- .text.triton_mm           --------------------------
	.section	.text.triton_mm,"ax",@progbits
	.sectionflags	@"SHF_BARRIERS=1"
	.align	128
        .global         triton_mm
        .type           triton_mm,@function
        .size           triton_mm,(.L_x_2 - triton_mm)
        .other          triton_mm,@"STO_CUDA_ENTRY STV_DEFAULT"
triton_mm:
.text.triton_mm:
[----:B------:R-:W1:Y:S02]  /*0000*/  LDC R1, c[0x0][0x28] ;  /* 0x00000a00ff017b82 */ /* 0x000e640000000800 */
[----:B------:R-:W2:Y:S01]  /*0010*/  S2R R9, SR_CTAID.X ;  /* 0x0000000000097919 */ /* 0x000ea20000002500 */
[----:B------:R-:W-:Y:S01]  /*0020*/  IMAD.MOV.U32 R3, RZ, RZ, 0x20 ;  /* 0x00000020ff037424 */ /* 0x000fe200078e00ff */
[----:B------:R-:W3:Y:S01]  /*0030*/  S2UR UR4, SR_CgaCtaId ;  /* 0x00000000000479c3 */ /* 0x000ee20000008800 */
[----:B------:R-:W-:Y:S01]  /*0040*/  UMOV UR6, 0x400 ;  /* 0x0000040000067882 */ /* 0x000fe20000000000 */
[----:B------:R-:W4:Y:S01]  /*0050*/  S2R R21, SR_TID.X ;  /* 0x0000000000157919 */ /* 0x000f220000002100 */
[----:B------:R-:W-:Y:S01]  /*0060*/  ULDC.64 UR18, c[0x0][0x208] ;  /* 0x0000820000127ab9 */ /* 0x000fe20000000a00 */
[----:B------:R-:W-:Y:S01]  /*0070*/  IMAD.MOV.U32 R22, RZ, RZ, 0x2 ;  /* 0x00000002ff167424 */ /* 0x000fe200078e00ff */
[----:B------:R-:W-:Y:S01]  /*0080*/  CS2R R24, SRZ ;  /* 0x0000000000187805 */ /* 0x000fe2000001ff00 */
[----:B------:R-:W-:Y:S01]  /*0090*/  IMAD.MOV.U32 R16, RZ, RZ, -0x20 ;  /* 0xffffffe0ff107424 */ /* 0x000fe200078e00ff */
[----:B------:R-:W-:Y:S02]  /*00a0*/  CS2R R26, SRZ ;  /* 0x00000000001a7805 */ /* 0x000fe4000001ff00 */
[----:B------:R-:W-:-:S02]  /*00b0*/  CS2R R28, SRZ ;  /* 0x00000000001c7805 */ /* 0x000fc4000001ff00 */
[----:B------:R-:W-:Y:S02]  /*00c0*/  CS2R R30, SRZ ;  /* 0x00000000001e7805 */ /* 0x000fe4000001ff00 */
[----:B------:R-:W-:Y:S02]  /*00d0*/  CS2R R32, SRZ ;  /* 0x0000000000207805 */ /* 0x000fe4000001ff00 */
[----:B------:R-:W-:Y:S02]  /*00e0*/  CS2R R34, SRZ ;  /* 0x0000000000227805 */ /* 0x000fe4000001ff00 */
[----:B------:R-:W-:Y:S02]  /*00f0*/  CS2R R36, SRZ ;  /* 0x0000000000247805 */ /* 0x000fe4000001ff00 */
        /* <DEDUP_REMOVED lines=8> */
[----:B------:R-:W-:Y:S01]  /*0180*/  CS2R R54, SRZ ;  /* 0x0000000000367805 */ /* 0x000fe2000001ff00 */
[----:B---3--:R-:W-:-:S03]  /*0190*/  UPRMT UR6, UR4, 0x654, UR6 ;  /* 0x0000065404067896 */ /* 0x008fc60008000006 */
[----:B------:R-:W-:Y:S01]  /*01a0*/  UMOV UR4, 0xffffffff ;  /* 0xffffffff00047882 */ /* 0x000fe20000000000 */
[----:B--2---:R-:W-:Y:S02]  /*01b0*/  SHF.R.S32.HI R0, RZ, 0x1f, R9 ;  /* 0x0000001fff007819 */ /* 0x004fe40000011409 */
[-C--:B------:R-:W-:Y:S02]  /*01c0*/  IABS R8, R9.reuse ;  /* 0x0000000900087213 */ /* 0x080fe40000000000 */
[----:B------:R-:W-:Y:S02]  /*01d0*/  LEA.HI R0, R0, R9, RZ, 0x3 ;  /* 0x0000000900007211 */ /* 0x000fe400078f18ff */
[----:B----4-:R-:W-:Y:S02]  /*01e0*/  SHF.R.U32.HI R20, RZ, 0x5, R21 ;  /* 0x00000005ff147819 */ /* 0x010fe40000011615 */
[----:B------:R-:W-:-:S05]  /*01f0*/  LOP3.LUT R0, R0, 0xfffffff8, RZ, 0xc0, !PT ;  /* 0xfffffff800007812 */ /* 0x000fca00078ec0ff */
[--C-:B------:R-:W-:Y:S02]  /*0200*/  IMAD.MOV R4, RZ, RZ, -R0.reuse ;  /* 0x000000ffff047224 */ /* 0x100fe400078e0a00 */
[----:B------:R-:W-:-:S03]  /*0210*/  IMAD.IADD R7, R9, 0x1, -R0 ;  /* 0x0000000109077824 */ /* 0x000fc600078e0a00 */
[----:B------:R-:W-:-:S04]  /*0220*/  VIADDMNMX R4, R4, R3, 0x8, PT ;  /* 0x0000000804047446 */ /* 0x000fc80003800103 */
[-C--:B------:R-:W-:Y:S02]  /*0230*/  IABS R11, R4.reuse ;  /* 0x00000004000b7213 */ /* 0x080fe40000000000 */
[----:B------:R-:W-:Y:S02]  /*0240*/  IABS R10, R4 ;  /* 0x00000004000a7213 */ /* 0x000fe40000000000 */
[----:B------:R-:W2:Y:S08]  /*0250*/  I2F.RP R5, R11 ;  /* 0x0000000b00057306 */ /* 0x000eb00000209400 */
[----:B--2---:R-:W2:Y:S02]  /*0260*/  MUFU.RCP R5, R5 ;  /* 0x0000000500057308 */ /* 0x004ea40000001000 */
[----:B--2---:R-:W-:-:S06]  /*0270*/  VIADD R2, R5, 0xffffffe ;  /* 0x0ffffffe05027836 */ /* 0x004fcc0000000000 */
[----:B------:R2:W3:Y:S02]  /*0280*/  F2I.FTZ.U32.TRUNC.NTZ R3, R2 ;  /* 0x0000000200037305 */ /* 0x0004e4000021f000 */
[----:B--2---:R-:W-:Y:S02]  /*0290*/  IMAD.MOV.U32 R2, RZ, RZ, RZ ;  /* 0x000000ffff027224 */ /* 0x004fe400078e00ff */
[----:B---3--:R-:W-:-:S04]  /*02a0*/  IMAD.MOV R6, RZ, RZ, -R3 ;  /* 0x000000ffff067224 */ /* 0x008fc800078e0a03 */
[----:B------:R-:W-:Y:S02]  /*02b0*/  IMAD R13, R6, R11, RZ ;  /* 0x0000000b060d7224 */ /* 0x000fe400078e02ff */
[----:B------:R-:W-:Y:S01]  /*02c0*/  IMAD.MOV.U32 R6, RZ, RZ, R8 ;  /* 0x000000ffff067224 */ /* 0x000fe200078e0008 */
[----:B------:R-:W-:Y:S01]  /*02d0*/  IABS R8, R7 ;  /* 0x0000000700087213 */ /* 0x000fe20000000000 */
[----:B------:R-:W-:Y:S01]  /*02e0*/  IMAD.HI.U32 R3, R3, R13, R2 ;  /* 0x0000000d03037227 */ /* 0x000fe200078e0002 */
[----:B------:R-:W-:-:S03]  /*02f0*/  LOP3.LUT R7, R7, R4, RZ, 0x3c, !PT ;  /* 0x0000000407077212 */ /* 0x000fc600078e3cff */
[----:B------:R-:W-:Y:S01]  /*0300*/  IMAD.MOV R13, RZ, RZ, -R10 ;  /* 0x000000ffff0d7224 */ /* 0x000fe200078e0a0a */
[----:B------:R-:W-:Y:S01]  /*0310*/  ISETP.GE.AND P2, PT, R7, RZ, PT ;  /* 0x000000ff0700720c */ /* 0x000fe20003f46270 */
[----:B------:R-:W-:-:S04]  /*0320*/  IMAD.HI.U32 R2, R3, R6, RZ ;  /* 0x0000000603027227 */ /* 0x000fc800078e00ff */
[----:B------:R-:W-:-:S04]  /*0330*/  IMAD.HI.U32 R5, R3, R8, RZ ;  /* 0x0000000803057227 */ /* 0x000fc800078e00ff */
[-C--:B------:R-:W-:Y:S02]  /*0340*/  IMAD R2, R2, R13.reuse, R6 ;  /* 0x0000000d02027224 */ /* 0x080fe400078e0206 */
[----:B------:R-:W-:Y:S01]  /*0350*/  IMAD R3, R5, R13, R8 ;  /* 0x0000000d05037224 */ /* 0x000fe200078e0208 */
[----:B------:R-:W2:Y:S02]  /*0360*/  LDC.64 R6, c[0x0][0x218] ;  /* 0x00008600ff067b82 */ /* 0x000ea40000000a00 */
[C---:B------:R-:W-:Y:S02]  /*0370*/  ISETP.GT.U32.AND P1, PT, R11.reuse, R2, PT ;  /* 0x000000020b00720c */ /* 0x040fe40003f24070 */
[----:B------:R-:W-:-:S11]  /*0380*/  ISETP.GT.U32.AND P0, PT, R11, R3, PT ;  /* 0x000000030b00720c */ /* 0x000fd60003f04070 */
[--C-:B------:R-:W-:Y:S01]  /*0390*/  @!P1 IMAD.IADD R2, R2, 0x1, -R11.reuse ;  /* 0x0000000102029824 */ /* 0x100fe200078e0a0b */
[----:B------:R-:W-:Y:S01]  /*03a0*/  ISETP.GE.AND P1, PT, R9, RZ, PT ;  /* 0x000000ff0900720c */ /* 0x000fe20003f26270 */
[----:B------:R-:W-:Y:S01]  /*03b0*/  @!P0 IMAD.IADD R3, R3, 0x1, -R11 ;  /* 0x0000000103038824 */ /* 0x000fe200078e0a0b */
[----:B------:R-:W-:Y:S01]  /*03c0*/  SHF.R.U32.HI R9, RZ, 0x2, R21 ;  /* 0x00000002ff097819 */ /* 0x000fe20000011615 */
[----:B------:R-:W-:Y:S01]  /*03d0*/  @!P0 VIADD R5, R5, 0x1 ;  /* 0x0000000105058836 */ /* 0x000fe20000000000 */
[----:B------:R-:W-:Y:S02]  /*03e0*/  ISETP.GT.U32.AND P4, PT, R11, R2, PT ;  /* 0x000000020b00720c */ /* 0x000fe40003f84070 */
[----:B------:R-:W-:Y:S02]  /*03f0*/  ISETP.GE.U32.AND P3, PT, R3, R11, PT ;  /* 0x0000000b0300720c */ /* 0x000fe40003f66070 */
[----:B------:R-:W-:Y:S02]  /*0400*/  ISETP.NE.AND P0, PT, R4, RZ, PT ;  /* 0x000000ff0400720c */ /* 0x000fe40003f05270 */
[----:B------:R-:W-:-:S02]  /*0410*/  LOP3.LUT R3, RZ, R4, RZ, 0x33, !PT ;  /* 0x00000004ff037212 */ /* 0x000fc400078e33ff */
[----:B------:R-:W-:-:S05]  /*0420*/  SGXT.U32 R9, R9, 0x6 ;  /* 0x000000060909781a */ /* 0x000fca0000000000 */
[----:B------:R-:W-:Y:S02]  /*0430*/  @!P4 IMAD.IADD R2, R2, 0x1, -R11 ;  /* 0x000000010202c824 */ /* 0x000fe400078e0a0b */
[----:B------:R-:W-:Y:S02]  /*0440*/  @P3 VIADD R5, R5, 0x1 ;  /* 0x0000000105053836 */ /* 0x000fe40000000000 */
[----:B------:R-:W-:Y:S02]  /*0450*/  @!P1 IMAD.MOV R2, RZ, RZ, -R2 ;  /* 0x000000ffff029224 */ /* 0x000fe400078e0a02 */
[----:B------:R-:W-:-:S03]  /*0460*/  IMAD.MOV.U32 R4, RZ, RZ, R5 ;  /* 0x000000ffff047224 */ /* 0x000fc600078e0005 */
[----:B------:R-:W-:Y:S01]  /*0470*/  SEL R5, R3, R2, !P0 ;  /* 0x0000000203057207 */ /* 0x000fe20004000000 */
[----:B------:R-:W-:Y:S01]  /*0480*/  @!P2 IMAD.MOV R4, RZ, RZ, -R4 ;  /* 0x000000ffff04a224 */ /* 0x000fe200078e0a04 */
[----:B------:R-:W-:-:S03]  /*0490*/  SHF.R.U32.HI R2, RZ, 0x2, R21 ;  /* 0x00000002ff027819 */ /* 0x000fc60000011615 */
[----:B------:R-:W-:Y:S01]  /*04a0*/  IMAD.IADD R0, R0, 0x1, R5 ;  /* 0x0000000100007824 */ /* 0x000fe200078e0205 */
[----:B------:R-:W-:Y:S02]  /*04b0*/  SEL R3, R3, R4, !P0 ;  /* 0x0000000403037207 */ /* 0x000fe40004000000 */
[----:B------:R-:W3:Y:S02]  /*04c0*/  LDC.64 R4, c[0x0][0x220] ;  /* 0x00008800ff047b82 */ /* 0x000ee40000000a00 */
[----:B------:R-:W-:Y:S01]  /*04d0*/  SHF.R.S32.HI R13, RZ, 0x18, R0 ;  /* 0x00000018ff0d7819 */ /* 0x000fe20000011400 */
[----:B------:R-:W-:Y:S01]  /*04e0*/  IMAD.SHL.U32 R0, R0, 0x80, RZ ;  /* 0x0000008000007824 */ /* 0x000fe200078e00ff */
[----:B------:R-:W-:Y:S01]  /*04f0*/  SHF.R.S32.HI R12, RZ, 0x19, R3 ;  /* 0x00000019ff0c7819 */ /* 0x000fe20000011403 */
[----:B------:R-:W-:Y:S01]  /*0500*/  IMAD.SHL.U32 R3, R3, 0x40, RZ ;  /* 0x0000004003037824 */ /* 0x000fe200078e00ff */
[----:B------:R-:W-:Y:S02]  /*0510*/  SGXT R13, R13, 0x1 ;  /* 0x000000010d0d781a */ /* 0x000fe40000000200 */
[----:B------:R-:W-:-:S02]  /*0520*/  LOP3.LUT R8, R0, R9, RZ, 0xfc, !PT ;  /* 0x0000000900087212 */ /* 0x000fc400078efcff */
[----:B------:R-:W-:Y:S02]  /*0530*/  SGXT R12, R12, 0x1 ;  /* 0x000000010c0c781a */ /* 0x000fe40000000200 */
[----:B------:R-:W-:Y:S02]  /*0540*/  LOP3.LUT R11, R3, R2, RZ, 0xfc, !PT ;  /* 0x00000002030b7212 */ /* 0x000fe400078efcff */
[----:B------:R-:W-:Y:S02]  /*0550*/  LOP3.LUT R10, R0, 0x40, R9, 0xfe, !PT ;  /* 0x00000040000a7812 */ /* 0x000fe400078efe09 */
[C---:B------:R-:W-:Y:S02]  /*0560*/  LEA.HI R2, R13.reuse, R8, RZ, 0xc ;  /* 0x000000080d027211 */ /* 0x040fe400078f60ff */
[----:B------:R-:W-:Y:S02]  /*0570*/  LEA.HI R14, R12, R11, RZ, 0x6 ;  /* 0x0000000b0c0e7211 */ /* 0x000fe400078f30ff */
[----:B------:R-:W-:-:S02]  /*0580*/  LEA.HI R12, R13, R10, RZ, 0xc ;  /* 0x0000000a0d0c7211 */ /* 0x000fc400078f60ff */
[----:B------:R-:W-:Y:S01]  /*0590*/  LOP3.LUT R13, R2, 0x3ff000, RZ, 0xc0, !PT ;  /* 0x003ff000020d7812 */ /* 0x000fe200078ec0ff */
[----:B------:R-:W-:Y:S01]  /*05a0*/  IMAD.SHL.U32 R2, R21, 0x8, RZ ;  /* 0x0000000815027824 */ /* 0x000fe200078e00ff */
[----:B------:R-:W-:Y:S02]  /*05b0*/  LOP3.LUT R14, R14, 0x3fffc0, RZ, 0xc0, !PT ;  /* 0x003fffc00e0e7812 */ /* 0x000fe400078ec0ff */
[----:B------:R-:W-:Y:S01]  /*05c0*/  LOP3.LUT R15, R12, 0x3ff000, RZ, 0xc0, !PT ;  /* 0x003ff0000c0f7812 */ /* 0x000fe200078ec0ff */
[----:B------:R-:W-:Y:S01]  /*05d0*/  IMAD.IADD R13, R8, 0x1, -R13 ;  /* 0x00000001080d7824 */ /* 0x000fe200078e0a0d */
[----:B------:R-:W-:Y:S01]  /*05e0*/  LOP3.LUT R8, R2, 0x18, RZ, 0xc0, !PT ;  /* 0x0000001802087812 */ /* 0x000fe200078ec0ff */
[----:B------:R-:W-:Y:S01]  /*05f0*/  IMAD.IADD R11, R11, 0x1, -R14 ;  /* 0x000000010b0b7824 */ /* 0x000fe200078e0a0e */
[----:B------:R-:W-:Y:S01]  /*0600*/  LOP3.LUT R12, R2, 0x18, R21, 0x48, !PT ;  /* 0x00000018020c7812 */ /* 0x000fe200078e4815 */
[----:B------:R-:W-:Y:S01]  /*0610*/  IMAD.IADD R15, R10, 0x1, -R15 ;  /* 0x000000010a0f7824 */ /* 0x000fe200078e0a0f */
[----:B------:R-:W-:Y:S01]  /*0620*/  LOP3.LUT R10, R9, 0x40, RZ, 0xfc, !PT ;  /* 0x00000040090a7812 */ /* 0x000fe200078efcff */
[----:B------:R-:W-:-:S02]  /*0630*/  IMAD R11, R11, 0xc00, R8 ;  /* 0x00000c000b0b7824 */ /* 0x000fc400078e0208 */
[--C-:B------:R-:W-:Y:S02]  /*0640*/  IMAD R13, R13, 0xc00, R8.reuse ;  /* 0x00000c000d0d7824 */ /* 0x100fe400078e0208 */
[----:B------:R-:W-:Y:S02]  /*0650*/  IMAD R15, R15, 0xc00, R8 ;  /* 0x00000c000f0f7824 */ /* 0x000fe400078e0208 */
[--C-:B------:R-:W-:Y:S02]  /*0660*/  IMAD R8, R9, 0x20, R12.reuse ;  /* 0x0000002009087824 */ /* 0x100fe400078e020c */
[----:B------:R-:W-:Y:S02]  /*0670*/  IMAD R9, R10, 0x20, R12 ;  /* 0x000000200a097824 */ /* 0x000fe400078e020c */
[----:B---3--:R-:W-:Y:S01]  /*0680*/  IMAD.WIDE R18, R11, 0x2, R4 ;  /* 0x000000020b127825 */ /* 0x008fe200078e0204 */
[----:B------:R-:W-:Y:S02]  /*0690*/  LEA R11, R8, UR6, 0x1 ;  /* 0x00000006080b7c11 */ /* 0x000fe4000f8e08ff */
[----:B------:R-:W-:Y:S01]  /*06a0*/  LEA R23, R9, UR6, 0x1 ;  /* 0x0000000609177c11 */ /* 0x000fe2000f8e08ff */
[----:B--2---:R-:W-:Y:S01]  /*06b0*/  IMAD.WIDE R12, R13, 0x2, R6 ;  /* 0x000000020d0c7825 */ /* 0x004fe200078e0206 */
[----:B------:R-:W-:-:S03]  /*06c0*/  IADD3 R10, P0, R18, 0xc0, RZ ;  /* 0x000000c0120a7810 */ /* 0x000fc60007f1e0ff */
[----:B------:R-:W-:Y:S01]  /*06d0*/  IMAD.WIDE R6, R15, 0x2, R6 ;  /* 0x000000020f067825 */ /* 0x000fe200078e0206 */
[----:B------:R-:W-:Y:S01]  /*06e0*/  @!PT LDS RZ, [RZ] ;  /* 0x00000000fffff984 */ /* 0x000fe20000000800 */
[----:B------:R-:W-:Y:S01]  /*06f0*/  @!PT LDS RZ, [RZ] ;  /* 0x00000000fffff984 */ /* 0x000fe20000000800 */
[----:B------:R-:W-:Y:S01]  /*0700*/  @!PT LDS RZ, [RZ] ;  /* 0x00000000fffff984 */ /* 0x000fe20000000800 */
[----:B------:R-:W-:Y:S01]  /*0710*/  LDGSTS.E.BYPASS.128 [R11], desc[UR18][R12.64] ;  /* 0x000000000c0b7fae */ /* 0x000fe2000b901c52 */
[----:B------:R-:W-:Y:S02]  /*0720*/  IADD3 R4, P2, R12, 0xc0, RZ ;  /* 0x000000c00c047810 */ /* 0x000fe40007f5e0ff */
[----:B------:R-:W-:Y:S01]  /*0730*/  IMAD.X R17, RZ, RZ, R19, P0 ;  /* 0x000000ffff117224 */ /* 0x000fe200000e0613 */
[----:B------:R-:W-:Y:S01]  /*0740*/  LDGSTS.E.BYPASS.128 [R23], desc[UR18][R6.64] ;  /* 0x0000000006177fae */ /* 0x000fe2000b901c52 */
[----:B------:R-:W-:Y:S01]  /*0750*/  IADD3 R14, P1, R6, 0xc0, RZ ;  /* 0x000000c0060e7810 */ /* 0x000fe20007f3e0ff */
[----:B------:R-:W-:Y:S02]  /*0760*/  IMAD.X R5, RZ, RZ, R13, P2 ;  /* 0x000000ffff057224 */ /* 0x000fe400010e060d */
[----:B------:R-:W0:Y:S02]  /*0770*/  LDGDEPBAR ;  /* 0x00000000000079af */ /* 0x000e240000000000 */
[----:B------:R-:W-:-:S02]  /*0780*/  IMAD.X R15, RZ, RZ, R7, P1 ;  /* 0x000000ffff0f7224 */ /* 0x000fc400008e0607 */
[----:B------:R-:W-:Y:S04]  /*0790*/  LDGSTS.E.BYPASS.128 [R11+0x8000], desc[UR18][R18.64] ;  /* 0x08000000120b7fae */ /* 0x000fe8000b901c52 */
[----:B------:R-:W0:Y:S01]  /*07a0*/  LDGDEPBAR ;  /* 0x00000000000079af */ /* 0x000e220000000000 */
[----:B------:R-:W-:Y:S06]  /*07b0*/  BAR.SYNC.DEFER_BLOCKING 0x0 ;  /* 0x0000000000007b1d */ /* 0x000fec0000010000 */
[----:B------:R-:W-:Y:S01]  /*07c0*/  @!PT LDS RZ, [RZ] ;  /* 0x00000000fffff984 */ /* 0x000fe20000000800 */
[----:B------:R-:W-:Y:S01]  /*07d0*/  @!PT LDS RZ, [RZ] ;  /* 0x00000000fffff984 */ /* 0x000fe20000000800 */
[----:B------:R-:W-:Y:S01]  /*07e0*/  @!PT LDS RZ, [RZ] ;  /* 0x00000000fffff984 */ /* 0x000fe20000000800 */
[----:B------:R-:W-:Y:S04]  /*07f0*/  LDGSTS.E.BYPASS.128 [R11+0x2000], desc[UR18][R12.64+0x40] ;  /* 0x020000400c0b7fae */ /* 0x000fe8000b901c52 */
[----:B------:R-:W-:Y:S04]  /*0800*/  LDGSTS.E.BYPASS.128 [R23+0x2000], desc[UR18][R6.64+0x40] ;  /* 0x0200004006177fae */ /* 0x000fe8000b901c52 */
[----:B------:R-:W0:Y:S04]  /*0810*/  LDGDEPBAR ;  /* 0x00000000000079af */ /* 0x000e280000000000 */
        /* <DEDUP_REMOVED lines=9> */
[----:B------:R2:W-:Y:S04]  /*08b0*/  LDGSTS.E.BYPASS.128 [R11+0xa000], desc[UR18][R18.64+0x80] ;  /* 0x0a000080120b7fae */ /* 0x0005e8000b901c52 */
[----:B------:R-:W0:Y:S01]  /*08c0*/  LDGDEPBAR ;  /* 0x00000000000079af */ /* 0x000e220000000000 */
[----:B--2---:R-:W-:-:S07]  /*08d0*/  LOP3.LUT R18, R20, 0x7fffffc, RZ, 0xc0, !PT ;  /* 0x07fffffc14127812 */ /* 0x004fce00078ec0ff */
.L_x_0:
[----:B------:R-:W2:Y:S01]  /*08e0*/  SHFL.IDX PT, R6, R18, RZ, 0x1f ;  /* 0x00001fff12067589 */ /* 0x000ea200000e0000 */
[----:B------:R-:W-:Y:S01]  /*08f0*/  UIADD3 UR4, UR4, 0x1, URZ ;  /* 0x0000000104047890 */ /* 0x000fe2000fffe03f */
[----:B------:R-:W-:-:S04]  /*0900*/  DEPBAR.LE SB0, 0x4 ;  /* 0x000081000000791a */ /* 0x000fc80000000000 */
[----:B------:R-:W-:Y:S01]  /*0910*/  UISETP.GE.AND UP0, UPT, UR4, 0x4, UPT ;  /* 0x000000040400788c */ /* 0x000fe2000bf06270 */
[----:B------:R-:W-:Y:S01]  /*0920*/  BAR.SYNC.DEFER_BLOCKING 0x0 ;  /* 0x0000000000007b1d */ /* 0x000fe20000010000 */
[----:B------:R-:W-:Y:S02]  /*0930*/  VIADD R22, R22, 0x1 ;  /* 0x0000000116167836 */ /* 0x000fe40000000000 */
[----:B------:R-:W-:Y:S01]  /*0940*/  USEL UR16, UR4, URZ, !UP0 ;  /* 0x0000003f04107287 */ /* 0x000fe2000c000000 */
[----:B------:R-:W-:Y:S02]  /*0950*/  IMAD.MOV.U32 R12, RZ, RZ, R10 ;  /* 0x000000ffff0c7224 */ /* 0x000fe400078e000a */
[----:B------:R-:W-:Y:S01]  /*0960*/  UMOV UR11, 0x80000020 ;  /* 0x80000020000b7882 */ /* 0x000fe20000000000 */
[----:B------:R-:W-:Y:S01]  /*0970*/  ULEA UR4, UR16, UR6, 0xd ;  /* 0x0000000610047291 */ /* 0x000fe2000f8e683f */
[----:B------:R-:W-:Y:S01]  /*0980*/  ISETP.GE.AND P1, PT, R22, 0x4, PT ;  /* 0x000000041600780c */ /* 0x000fe20003f26270 */
[----:B------:R-:W-:-:S02]  /*0990*/  VIADD R10, R16, 0x40 ;  /* 0x00000040100a7836 */ /* 0x000fc40000000000 */
[----:B------:R-:W-:Y:S01]  /*09a0*/  USHF.R.U32.HI UR4, URZ, 0x4, UR4 ;  /* 0x000000043f047899 */ /* 0x000fe20008011604 */
[----:B------:R-:W-:-:S03]  /*09b0*/  SEL R22, R22, RZ, !P1 ;  /* 0x000000ff16167207 */ /* 0x000fc60004800000 */
[----:B------:R-:W-:Y:S01]  /*09c0*/  ULOP3.LUT UR4, UR4, 0x3fff, URZ, 0xc0, !UPT ;  /* 0x00003fff04047892 */ /* 0x000fe2000f8ec03f */
[----:B--2---:R-:W-:Y:S01]  /*09d0*/  R2UR UR5, R6 ;  /* 0x00000000060572ca */ /* 0x004fe200000e0000 */
[----:B------:R-:W-:-:S05]  /*09e0*/  VIADD R6, R16, 0x20 ;  /* 0x0000002010067836 */ /* 0x000fca0000000000 */
[----:B------:R-:W-:Y:S01]  /*09f0*/  ISETP.GE.U32.AND P0, PT, R6, 0xba0, PT ;  /* 0x00000ba00600780c */ /* 0x000fe20003f06070 */
[----:B------:R-:W-:Y:S01]  /*0a00*/  WARPGROUP.ARRIVE ;  /* 0x00000000000079c5 */ /* 0x000fe20000000000 */
[----:B------:R-:W-:-:S05]  /*0a10*/  LEA R6, R22, UR6, 0xd ;  /* 0x0000000616067c11 */ /* 0x000fca000f8e68ff */
[----:B------:R-:W-:Y:S01]  /*0a20*/  USHF.L.U32 UR7, UR5, 0x6, URZ ;  /* 0x0000000605077899 */ /* 0x000fe2000800063f */
[--C-:B------:R-:W-:Y:S01]  /*0a30*/  IMAD R7, R8, 0x2, R6.reuse ;  /* 0x0000000208077824 */ /* 0x100fe200078e0206 */
[----:B------:R-:W-:Y:S01]  /*0a40*/  ULEA UR5, UR16, UR6, 0xc ;  /* 0x0000000610057291 */ /* 0x000fe2000f8e603f */
[----:B------:R-:W-:Y:S01]  /*0a50*/  IMAD R13, R9, 0x2, R6 ;  /* 0x00000002090d7824 */ /* 0x000fe200078e0206 */
[----:B------:R-:W-:Y:S01]  /*0a60*/  ULOP3.LUT UR7, UR7, 0x1c0, URZ, 0xc0, !UPT ;  /* 0x000001c007077892 */ /* 0x000fe2000f8ec03f */
[----:B------:R-:W-:Y:S01]  /*0a70*/  IMAD.MOV.U32 R6, RZ, RZ, R14 ;  /* 0x000000ffff067224 */ /* 0x000fe200078e000e */
[----:B------:R-:W-:Y:S02]  /*0a80*/  UIADD3 UR5, UR5, 0x8000, URZ ;  /* 0x0000800005057890 */ /* 0x000fe4000fffe03f */
[----:B------:R-:W-:Y:S02]  /*0a90*/  UIADD3 UR12, UP0, UR7, UR4, URZ ;  /* 0x00000004070c7290 */ /* 0x000fe4000ff1e03f */
[----:B------:R-:W-:-:S02]  /*0aa0*/  USHF.R.U32.HI UR5, URZ, 0x4, UR5 ;  /* 0x000000043f057899 */ /* 0x000fc40008011605 */
[----:B------:R-:W-:Y:S02]  /*0ab0*/  UIADD3.X UR13, URZ, URZ, URZ, UP0, !UPT ;  /* 0x0000003f3f0d7290 */ /* 0x000fe400087fe43f */
[----:B------:R-:W-:Y:S02]  /*0ac0*/  ULOP3.LUT UR4, UR5, 0x3fff, URZ, 0xc0, !UPT ;  /* 0x00003fff05047892 */ /* 0x000fe4000f8ec03f */
[----:B------:R-:W-:Y:S02]  /*0ad0*/  ULOP3.LUT UR8, UR12, 0x2000000, URZ, 0xfc, !UPT ;  /* 0x020000000c087892 */ /* 0x000fe4000f8efc3f */
[----:B------:R-:W-:Y:S02]  /*0ae0*/  ULOP3.LUT UR10, UR4, 0x1000000, URZ, 0xfc, !UPT ;  /* 0x01000000040a7892 */ /* 0x000fe4000f8efc3f */
[----:B------:R-:W-:Y:S01]  /*0af0*/  ULOP3.LUT UR9, UR13, 0x80000020, URZ, 0xfc, !UPT ;  /* 0x800000200d097892 */ /* 0x000fe2000f8efc3f */
[----:B------:R-:W-:Y:S01]  /*0b00*/  UMOV UR5, URZ ;  /* 0x0000003f00057c82 */ /* 0x000fe20008000000 */
[----:B------:R-:W-:-:S04]  /*0b10*/  UIADD3 UR16, UR16, 0x1, URZ ;  /* 0x0000000110107890 */ /* 0x000fc8000fffe03f */
[----:B------:R-:W-:-:S03]  /*0b20*/  UISETP.GE.AND UP0, UPT, UR16, 0x4, UPT ;  /* 0x000000041000788c */ /* 0x000fc6000bf06270 */
[----:B------:R-:W-:Y:S01]  /*0b30*/  HGMMA.64x64x16.F32.BF16 R24, gdesc[UR8], R24 ;  /* 0x00e00000081879f0 */ /* 0x000fe20008701818 */
[----:B------:R-:W-:Y:S01]  /*0b40*/  UMOV UR8, 0x2000002 ;  /* 0x0200000200087882 */ /* 0x000fe20000000000 */
[----:B------:R-:W-:Y:S01]  /*0b50*/  UMOV UR9, 0x80000020 ;  /* 0x8000002000097882 */ /* 0x000fe20000000000 */
[----:B------:R-:W-:Y:S01]  /*0b60*/  UMOV UR10, 0x1000002 ;  /* 0x01000002000a7882 */ /* 0x000fe20000000000 */
[----:B------:R-:W-:Y:S01]  /*0b70*/  UMOV UR11, 0x80000020 ;  /* 0x80000020000b7882 */ /* 0x000fe20000000000 */
[----:B------:R-:W-:Y:S02]  /*0b80*/  UIADD3.64 UR12, UR12, UR8, URZ ;  /* 0x000000080c0c7297 */ /* 0x000fe4000fffe03f */
[----:B------:R-:W-:Y:S02]  /*0b90*/  UIADD3.64 UR14, UR4, UR10, URZ ;  /* 0x0000000a040e7297 */ /* 0x000fe4000fffe03f */
[----:B------:R-:W-:-:S04]  /*0ba0*/  USEL UR20, UR16, URZ, !UP0 ;  /* 0x0000003f10147287 */ /* 0x000fc8000c000000 */
[----:B------:R-:W-:Y:S02]  /*0bb0*/  ULEA UR4, UR20, UR6, 0xd ;  /* 0x0000000614047291 */ /* 0x000fe4000f8e683f */
[----:B------:R-:W-:Y:S02]  /*0bc0*/  ULEA UR5, UR20, UR6, 0xc ;  /* 0x0000000614057291 */ /* 0x000fe4000f8e603f */
[----:B------:R-:W-:Y:S02]  /*0bd0*/  USHF.R.U32.HI UR4, URZ, 0x4, UR4 ;  /* 0x000000043f047899 */ /* 0x000fe40008011604 */
[----:B------:R-:W-:Y:S02]  /*0be0*/  UIADD3 UR5, UR5, 0x8000, URZ ;  /* 0x0000800005057890 */ /* 0x000fe4000fffe03f */
[----:B------:R-:W-:Y:S02]  /*0bf0*/  ULOP3.LUT UR4, UR4, 0x3fff, URZ, 0xc0, !UPT ;  /* 0x00003fff04047892 */ /* 0x000fe4000f8ec03f */
[----:B------:R-:W-:-:S02]  /*0c00*/  USHF.R.U32.HI UR5, URZ, 0x4, UR5 ;  /* 0x000000043f057899 */ /* 0x000fc40008011605 */
[----:B------:R-:W-:Y:S02]  /*0c10*/  UIADD3 UR16, UP0, UR7, UR4, URZ ;  /* 0x0000000407107290 */ /* 0x000fe4000ff1e03f */
[----:B------:R-:W-:Y:S02]  /*0c20*/  ULOP3.LUT UR4, UR5, 0x3fff, URZ, 0xc0, !UPT ;  /* 0x00003fff05047892 */ /* 0x000fe4000f8ec03f */
[----:B------:R-:W-:Y:S01]  /*0c30*/  UIADD3.X UR17, URZ, URZ, URZ, UP0, !UPT ;  /* 0x0000003f3f117290 */ /* 0x000fe200087fe43f */
[----:B------:R-:W-:Y:S01]  /*0c40*/  UMOV UR5, URZ ;  /* 0x0000003f00057c82 */ /* 0x000fe20008000000 */
[----:B------:R-:W-:-:S04]  /*0c50*/  UIADD3 UR20, UR20, 0x1, URZ ;  /* 0x0000000114147890 */ /* 0x000fc8000fffe03f */
[----:B------:R-:W-:-:S04]  /*0c60*/  UISETP.GE.AND UP0, UPT, UR20, 0x4, UPT ;  /* 0x000000041400788c */ /* 0x000fc8000bf06270 */
[----:B------:R-:W-:Y:S01]  /*0c70*/  USEL UR20, UR20, URZ, !UP0 ;  /* 0x0000003f14147287 */ /* 0x000fe2000c000000 */
[----:B------:R-:W-:Y:S01]  /*0c80*/  HGMMA.64x64x16.F32.BF16 R24, gdesc[UR12], R24, gsb0 ;  /* 0x00e000000c1879f0 */ /* 0x000fe20008001818 */
[----:B------:R-:W-:Y:S02]  /*0c90*/  ULOP3.LUT UR12, UR16, 0x2000000, URZ, 0xfc, !UPT ;  /* 0x02000000100c7892 */ /* 0x000fe4000f8efc3f */
[----:B------:R-:W-:Y:S02]  /*0ca0*/  ULOP3.LUT UR14, UR4, 0x1000000, URZ, 0xfc, !UPT ;  /* 0x01000000040e7892 */ /* 0x000fe4000f8efc3f */
[----:B------:R-:W-:Y:S01]  /*0cb0*/  ULOP3.LUT UR13, UR17, 0x80000020, URZ, 0xfc, !UPT ;  /* 0x80000020110d7892 */ /* 0x000fe2000f8efc3f */
[----:B------:R-:W-:Y:S01]  /*0cc0*/  UMOV UR15, 0x80000020 ;  /* 0x80000020000f7882 */ /* 0x000fe20000000000 */
[----:B------:R-:W-:Y:S02]  /*0cd0*/  WARPGROUP.DEPBAR.LE gsb0, 0x1 ;  /* 0x00008000000079c5 */ /* 0x000fe40000010100 */
[----:B------:R-:W-:Y:S06]  /*0ce0*/  BAR.SYNC.DEFER_BLOCKING 0x0 ;  /* 0x0000000000007b1d */ /* 0x000fec0000010000 */
[----:B------:R-:W-:Y:S01]  /*0cf0*/  @!PT LDS RZ, [RZ] ;  /* 0x00000000fffff984 */ /* 0x000fe20000000800 */
[----:B------:R-:W-:Y:S01]  /*0d00*/  @!PT LDS RZ, [RZ] ;  /* 0x00000000fffff984 */ /* 0x000fe20000000800 */
[----:B------:R-:W-:Y:S01]  /*0d10*/  @!PT LDS RZ, [RZ] ;  /* 0x00000000fffff984 */ /* 0x000fe20000000800 */
[----:B------:R2:W-:Y:S02]  /*0d20*/  LDGSTS.E.BYPASS.128 [R7], desc[UR18][R4.64], !P0 ;  /* 0x0000000004077fae */ /* 0x0005e4000c101c52 */
[----:B--2---:R-:W-:-:S02]  /*0d30*/  IMAD.MOV.U32 R7, RZ, RZ, R15 ;  /* 0x000000ffff077224 */ /* 0x004fc400078e000f */
[C---:B------:R-:W-:Y:S02]  /*0d40*/  IMAD R15, R22.reuse, 0x1000, R11 ;  /* 0x00001000160f7824 */ /* 0x040fe400078e020b */
[----:B------:R-:W-:Y:S01]  /*0d50*/  VIADD R22, R22, 0x1 ;  /* 0x0000000116167836 */ /* 0x000fe20000000000 */
[----:B------:R2:W-:Y:S04]  /*0d60*/  LDGSTS.E.BYPASS.128 [R13], desc[UR18][R6.64], !P0 ;  /* 0x00000000060d7fae */ /* 0x0005e8000c101c52 */
[----:B------:R-:W0:Y:S01]  /*0d70*/  LDGDEPBAR ;  /* 0x00000000000079af */ /* 0x000e220000000000 */
[----:B------:R-:W-:-:S04]  /*0d80*/  ISETP.GE.AND P1, PT, R22, 0x4, PT ;  /* 0x000000041600780c */ /* 0x000fc80003f26270 */
[----:B------:R-:W-:Y:S01]  /*0d90*/  SEL R22, R22, RZ, !P1 ;  /* 0x000000ff16167207 */ /* 0x000fe20004800000 */
[----:B--2---:R-:W-:-:S04]  /*0da0*/  IMAD.MOV.U32 R13, RZ, RZ, R17 ;  /* 0x000000ffff0d7224 */ /* 0x004fc800078e0011 */
[----:B------:R-:W-:Y:S01]  /*0db0*/  IMAD R19, R22, 0x1000, R11 ;  /* 0x0000100016137824 */ /* 0x000fe200078e020b */
[----:B------:R2:W-:Y:S01]  /*0dc0*/  LDGSTS.E.BYPASS.128 [R15+0x8000], desc[UR18][R12.64], !P0 ;  /* 0x080000000c0f7fae */ /* 0x0005e2000c101c52 */
[----:B------:R-:W-:Y:S02]  /*0dd0*/  ISETP.GE.U32.AND P0, PT, R10, 0xba0, PT ;  /* 0x00000ba00a00780c */ /* 0x000fe40003f06070 */
[C---:B------:R-:W-:Y:S01]  /*0de0*/  LEA R10, R22.reuse, UR6, 0xd ;  /* 0x00000006160a7c11 */ /* 0x040fe2000f8e68ff */
[----:B------:R-:W0:Y:S01]  /*0df0*/  LDGDEPBAR ;  /* 0x00000000000079af */ /* 0x000e220000000000 */
[----:B------:R-:W-:-:S03]  /*0e00*/  VIADD R22, R22, 0x1 ;  /* 0x0000000116167836 */ /* 0x000fc60000000000 */
[--C-:B------:R-:W-:Y:S02]  /*0e10*/  IMAD R17, R9, 0x2, R10.reuse ;  /* 0x0000000209117824 */ /* 0x100fe400078e020a */
[----:B------:R-:W-:Y:S01]  /*0e20*/  ISETP.GE.AND P1, PT, R22, 0x4, PT ;  /* 0x000000041600780c */ /* 0x000fe20003f26270 */
[----:B--2---:R-:W-:Y:S02]  /*0e30*/  IMAD R15, R8, 0x2, R10 ;  /* 0x00000002080f7824 */ /* 0x004fe400078e020a */
[C---:B------:R-:W-:Y:S02]  /*0e40*/  VIADD R10, R16.reuse, 0x60 ;  /* 0x00000060100a7836 */ /* 0x040fe40000000000 */
[----:B------:R-:W-:Y:S01]  /*0e50*/  VIADD R16, R16, 0x80 ;  /* 0x0000008010107836 */ /* 0x000fe20000000000 */
[----:B------:R-:W-:-:S04]  /*0e60*/  DEPBAR.LE SB0, 0x4 ;  /* 0x000081000000791a */ /* 0x000fc80000000000 */
[----:B------:R-:W-:Y:S06]  /*0e70*/  BAR.SYNC.DEFER_BLOCKING 0x0 ;  /* 0x0000000000007b1d */ /* 0x000fec0000010000 */
[----:B------:R-:W-:-:S06]  /*0e80*/  WARPGROUP.ARRIVE ;  /* 0x00000000000079c5 */ /* 0x000fcc0000000000 */
[----:B------:R-:W-:Y:S01]  /*0e90*/  HGMMA.64x64x16.F32.BF16 R24, gdesc[UR12], R24 ;  /* 0x00e000000c1879f0 */ /* 0x000fe20008701818 */
[----:B------:R-:W-:Y:S02]  /*0ea0*/  UIADD3.64 UR14, UR4, UR10, URZ ;  /* 0x0000000a040e7297 */ /* 0x000fe4000fffe03f */
[----:B------:R-:W-:Y:S02]  /*0eb0*/  UIADD3.64 UR12, UR16, UR8, URZ ;  /* 0x00000008100c7297 */ /* 0x000fe4000fffe03f */
[----:B------:R-:W-:Y:S02]  /*0ec0*/  ULEA UR4, UR20, UR6, 0xd ;  /* 0x0000000614047291 */ /* 0x000fe4000f8e683f */
[----:B------:R-:W-:Y:S02]  /*0ed0*/  ULEA UR5, UR20, UR6, 0xc ;  /* 0x0000000614057291 */ /* 0x000fe4000f8e603f */
[----:B------:R-:W-:Y:S02]  /*0ee0*/  USHF.R.U32.HI UR4, URZ, 0x4, UR4 ;  /* 0x000000043f047899 */ /* 0x000fe40008011604 */
[----:B------:R-:W-:-:S02]  /*0ef0*/  UIADD3 UR5, UR5, 0x8000, URZ ;  /* 0x0000800005057890 */ /* 0x000fc4000fffe03f */
[----:B------:R-:W-:Y:S02]  /*0f00*/  ULOP3.LUT UR4, UR4, 0x3fff, URZ, 0xc0, !UPT ;  /* 0x00003fff04047892 */ /* 0x000fe4000f8ec03f */
[----:B------:R-:W-:Y:S02]  /*0f10*/  USHF.R.U32.HI UR5, URZ, 0x4, UR5 ;  /* 0x000000043f057899 */ /* 0x000fe40008011605 */
[----:B------:R-:W-:Y:S02]  /*0f20*/  UIADD3 UR16, UP0, UR7, UR4, URZ ;  /* 0x0000000407107290 */ /* 0x000fe4000ff1e03f */
[----:B------:R-:W-:Y:S02]  /*0f30*/  ULOP3.LUT UR4, UR5, 0x3fff, URZ, 0xc0, !UPT ;  /* 0x00003fff05047892 */ /* 0x000fe4000f8ec03f */
[----:B------:R-:W-:Y:S01]  /*0f40*/  UIADD3.X UR17, URZ, URZ, URZ, UP0, !UPT ;  /* 0x0000003f3f117290 */ /* 0x000fe200087fe43f */
[----:B------:R-:W-:Y:S01]  /*0f50*/  UMOV UR5, URZ ;  /* 0x0000003f00057c82 */ /* 0x000fe20008000000 */
[----:B------:R-:W-:Y:S01]  /*0f60*/  HGMMA.64x64x16.F32.BF16 R24, gdesc[UR12], R24, gsb0 ;  /* 0x00e000000c1879f0 */ /* 0x000fe20008001818 */
[----:B------:R-:W-:-:S02]  /*0f70*/  ULOP3.LUT UR12, UR16, 0x2000000, URZ, 0xfc, !UPT ;  /* 0x02000000100c7892 */ /* 0x000fc4000f8efc3f */
        /* <DEDUP_REMOVED lines=8> */
[----:B------:R2:W-:Y:S04]  /*1000*/  LDGSTS.E.BYPASS.128 [R15], desc[UR18][R4.64+0x40], !P0 ;  /* 0x00000040040f7fae */ /* 0x0005e8000c101c52 */
[----:B------:R-:W-:Y:S04]  /*1010*/  LDGSTS.E.BYPASS.128 [R17], desc[UR18][R6.64+0x40], !P0 ;  /* 0x0000004006117fae */ /* 0x000fe8000c101c52 */
[----:B------:R-:W0:Y:S04]  /*1020*/  LDGDEPBAR ;  /* 0x00000000000079af */ /* 0x000e280000000000 */
[----:B------:R3:W-:Y:S01]  /*1030*/  LDGSTS.E.BYPASS.128 [R19+0x8000], desc[UR18][R12.64+0x40], !P0 ;  /* 0x080000400c137fae */ /* 0x0007e2000c101c52 */
[----:B------:R-:W-:-:S02]  /*1040*/  ISETP.GE.U32.AND P0, PT, R10, 0xba0, PT ;  /* 0x00000ba00a00780c */ /* 0x000fc40003f06070 */
[----:B------:R-:W-:Y:S01]  /*1050*/  SEL R10, R22, RZ, !P1 ;  /* 0x000000ff160a7207 */ /* 0x000fe20004800000 */
[----:B------:R-:W0:Y:S03]  /*1060*/  LDGDEPBAR ;  /* 0x00000000000079af */ /* 0x000e260000000000 */
[----:B------:R-:W-:-:S05]  /*1070*/  LEA R14, R10, UR6, 0xd ;  /* 0x000000060a0e7c11 */ /* 0x000fca000f8e68ff */
[--C-:B--2---:R-:W-:Y:S01]  /*1080*/  IMAD R15, R8, 0x2, R14.reuse ;  /* 0x00000002080f7824 */ /* 0x104fe200078e020e */
[C---:B---3--:R-:W-:Y:S01]  /*1090*/  LEA R19, R10.reuse, R11, 0xc ;  /* 0x0000000b0a137211 */ /* 0x048fe200078e60ff */
[----:B------:R-:W-:Y:S02]  /*10a0*/  IMAD R17, R9, 0x2, R14 ;  /* 0x0000000209117824 */ /* 0x000fe400078e020e */
[----:B------:R-:W-:-:S05]  /*10b0*/  VIADD R10, R10, 0x1 ;  /* 0x000000010a0a7836 */ /* 0x000fca0000000000 */
[----:B------:R-:W-:-:S04]  /*10c0*/  ISETP.GE.AND P1, PT, R10, 0x4, PT ;  /* 0x000000040a00780c */ /* 0x000fc80003f26270 */
[----:B------:R-:W-:Y:S01]  /*10d0*/  SEL R22, R10, RZ, !P1 ;  /* 0x000000ff0a167207 */ /* 0x000fe20004800000 */
[----:B------:R-:W-:-:S04]  /*10e0*/  DEPBAR.LE SB0, 0x4 ;  /* 0x000081000000791a */ /* 0x000fc80000000000 */
[----:B------:R-:W-:Y:S01]  /*10f0*/  BAR.SYNC.DEFER_BLOCKING 0x0 ;  /* 0x0000000000007b1d */ /* 0x000fe20000010000 */
[C---:B------:R-:W-:Y:S01]  /*1100*/  LEA R10, R22.reuse, UR6, 0xd ;  /* 0x00000006160a7c11 */ /* 0x040fe2000f8e68ff */
[----:B------:R-:W-:-:S04]  /*1110*/  IMAD R57, R22, 0x1000, R11 ;  /* 0x0000100016397824 */ /* 0x000fc800078e020b */
[----:B------:R-:W-:Y:S01]  /*1120*/  IMAD R23, R9, 0x2, R10 ;  /* 0x0000000209177824 */ /* 0x000fe200078e020a */
[----:B------:R-:W-:-:S06]  /*1130*/  WARPGROUP.ARRIVE ;  /* 0x00000000000079c5 */ /* 0x000fcc0000000000 */
[----:B------:R-:W-:Y:S01]  /*1140*/  HGMMA.64x64x16.F32.BF16 R24, gdesc[UR12], R24 ;  /* 0x00e000000c1879f0 */ /* 0x000fe20008701818 */
[----:B------:R-:W-:Y:S02]  /*1150*/  UIADD3.64 UR14, UR4, UR10, URZ ;  /* 0x0000000a040e7297 */ /* 0x000fe4000fffe03f */
[----:B------:R-:W-:Y:S02]  /*1160*/  UIADD3.64 UR12, UR16, UR8, URZ ;  /* 0x00000008100c7297 */ /* 0x000fe4000fffe03f */
[----:B------:R-:W-:-:S04]  /*1170*/  UIADD3 UR4, UR20, 0x1, URZ ;  /* 0x0000000114047890 */ /* 0x000fc8000fffe03f */
[----:B------:R-:W-:-:S04]  /*1180*/  UISETP.GE.AND UP0, UPT, UR4, 0x4, UPT ;  /* 0x000000040400788c */ /* 0x000fc8000bf06270 */
        /* <DEDUP_REMOVED lines=10> */
[----:B------:R-:W-:Y:S02]  /*1230*/  UMOV UR5, URZ ;  /* 0x0000003f00057c82 */ /* 0x000fe40008000000 */
[----:B------:R-:W-:Y:S02]  /*1240*/  UIADD3.64 UR10, UR4, UR10, URZ ;  /* 0x0000000a040a7297 */ /* 0x000fe4000fffe03f */
[----:B------:R-:W-:Y:S01]  /*1250*/  UIADD3.64 UR8, UR16, UR8, URZ ;  /* 0x0000000810087297 */ /* 0x000fe2000fffe03f */
[----:B------:R-:W-:Y:S01]  /*1260*/  HGMMA.64x64x16.F32.BF16 R24, gdesc[UR12], R24, gsb0 ;  /* 0x00e000000c1879f0 */ /* 0x000fe20008001818 */
[----:B------:R-:W-:-:S02]  /*1270*/  ULOP3.LUT UR12, UR16, 0x2000000, URZ, 0xfc, !UPT ;  /* 0x02000000100c7892 */ /* 0x000fc4000f8efc3f */
[----:B------:R-:W-:Y:S02]  /*1280*/  ULOP3.LUT UR14, UR4, 0x1000000, URZ, 0xfc, !UPT ;  /* 0x01000000040e7892 */ /* 0x000fe4000f8efc3f */
[----:B------:R-:W-:Y:S01]  /*1290*/  ULOP3.LUT UR13, UR17, 0x80000020, URZ, 0xfc, !UPT ;  /* 0x80000020110d7892 */ /* 0x000fe2000f8efc3f */
[----:B------:R-:W-:Y:S01]  /*12a0*/  UMOV UR15, 0x80000020 ;  /* 0x80000020000f7882 */ /* 0x000fe20000000000 */
[----:B------:R-:W-:Y:S01]  /*12b0*/  UMOV UR4, UR20 ;  /* 0x0000001400047c82 */ /* 0x000fe20008000000 */
[----:B------:R-:W-:Y:S02]  /*12c0*/  WARPGROUP.DEPBAR.LE gsb0, 0x1 ;  /* 0x00008000000079c5 */ /* 0x000fe40000010100 */
[----:B------:R-:W-:Y:S06]  /*12d0*/  BAR.SYNC.DEFER_BLOCKING 0x0 ;  /* 0x0000000000007b1d */ /* 0x000fec0000010000 */
[----:B------:R-:W-:Y:S01]  /*12e0*/  @!PT LDS RZ, [RZ] ;  /* 0x00000000fffff984 */ /* 0x000fe20000000800 */
[----:B------:R-:W-:Y:S01]  /*12f0*/  @!PT LDS RZ, [RZ] ;  /* 0x00000000fffff984 */ /* 0x000fe20000000800 */
[----:B------:R-:W-:Y:S01]  /*1300*/  @!PT LDS RZ, [RZ] ;  /* 0x00000000fffff984 */ /* 0x000fe20000000800 */
[----:B------:R-:W-:Y:S04]  /*1310*/  LDGSTS.E.BYPASS.128 [R15], desc[UR18][R4.64+0x80], !P0 ;  /* 0x00000080040f7fae */ /* 0x000fe8000c101c52 */
[----:B------:R-:W-:Y:S04]  /*1320*/  LDGSTS.E.BYPASS.128 [R17], desc[UR18][R6.64+0x80], !P0 ;  /* 0x0000008006117fae */ /* 0x000fe8000c101c52 */
[----:B------:R-:W0:Y:S04]  /*1330*/  LDGDEPBAR ;  /* 0x00000000000079af */ /* 0x000e280000000000 */
[----:B------:R2:W-:Y:S01]  /*1340*/  LDGSTS.E.BYPASS.128 [R19+0x8000], desc[UR18][R12.64+0x80], !P0 ;  /* 0x080000800c137fae */ /* 0x0005e2000c101c52 */
[----:B------:R-:W-:-:S03]  /*1350*/  ISETP.GE.U32.AND P0, PT, R16, 0xba0, PT ;  /* 0x00000ba01000780c */ /* 0x000fc60003f06070 */
[----:B------:R-:W0:Y:S01]  /*1360*/  LDGDEPBAR ;  /* 0x00000000000079af */ /* 0x000e220000000000 */
[----:B--2---:R-:W-:Y:S01]  /*1370*/  IMAD R19, R8, 0x2, R10 ;  /* 0x0000000208137824 */ /* 0x004fe200078e020a */
[----:B------:R-:W-:-:S04]  /*1380*/  DEPBAR.LE SB0, 0x4 ;  /* 0x000081000000791a */ /* 0x000fc80000000000 */
[----:B------:R-:W-:Y:S06]  /*1390*/  BAR.SYNC.DEFER_BLOCKING 0x0 ;  /* 0x0000000000007b1d */ /* 0x000fec0000010000 */
[----:B------:R-:W-:-:S06]  /*13a0*/  WARPGROUP.ARRIVE ;  /* 0x00000000000079c5 */ /* 0x000fcc0000000000 */
[----:B------:R-:W-:Y:S04]  /*13b0*/  HGMMA.64x64x16.F32.BF16 R24, gdesc[UR12], R24 ;  /* 0x00e000000c1879f0 */ /* 0x000fe80008701818 */
[----:B------:R-:W-:Y:S03]  /*13c0*/  HGMMA.64x64x16.F32.BF16 R24, gdesc[UR8], R24, gsb0 ;  /* 0x00e00000081879f0 */ /* 0x000fe60008001818 */
[----:B------:R-:W-:Y:S02]  /*13d0*/  WARPGROUP.DEPBAR.LE gsb0, 0x1 ;  /* 0x00008000000079c5 */ /* 0x000fe40000010100 */
[----:B------:R-:W-:Y:S06]  /*13e0*/  BAR.SYNC.DEFER_BLOCKING 0x0 ;  /* 0x0000000000007b1d */ /* 0x000fec0000010000 */
[----:B------:R-:W-:Y:S01]  /*13f0*/  @!PT LDS RZ, [RZ] ;  /* 0x00000000fffff984 */ /* 0x000fe20000000800 */
[----:B------:R-:W-:Y:S01]  /*1400*/  @!PT LDS RZ, [RZ] ;  /* 0x00000000fffff984 */ /* 0x000fe20000000800 */
[----:B------:R-:W-:Y:S01]  /*1410*/  @!PT LDS RZ, [RZ] ;  /* 0x00000000fffff984 */ /* 0x000fe20000000800 */
[----:B------:R2:W-:Y:S04]  /*1420*/  LDGSTS.E.BYPASS.128 [R19], desc[UR18][R4.64+0xc0], !P0 ;  /* 0x000000c004137fae */ /* 0x0005e8000c101c52 */
[----:B------:R3:W-:Y:S04]  /*1430*/  LDGSTS.E.BYPASS.128 [R23], desc[UR18][R6.64+0xc0], !P0 ;  /* 0x000000c006177fae */ /* 0x0007e8000c101c52 */
[----:B------:R-:W0:Y:S04]  /*1440*/  LDGDEPBAR ;  /* 0x00000000000079af */ /* 0x000e280000000000 */
[----:B------:R3:W-:Y:S01]  /*1450*/  LDGSTS.E.BYPASS.128 [R57+0x8000], desc[UR18][R12.64+0xc0], !P0 ;  /* 0x080000c00c397fae */ /* 0x0007e2000c101c52 */
[----:B------:R-:W-:-:S02]  /*1460*/  IADD3 R10, P0, R12, 0x100, RZ ;  /* 0x000001000c0a7810 */ /* 0x000fc40007f1e0ff */
[----:B--2---:R-:W-:Y:S01]  /*1470*/  IADD3 R4, P1, R4, 0x100, RZ ;  /* 0x0000010004047810 */ /* 0x004fe20007f3e0ff */
[----:B------:R-:W0:Y:S02]  /*1480*/  LDGDEPBAR ;  /* 0x00000000000079af */ /* 0x000e240000000000 */
[----:B------:R-:W-:Y:S01]  /*1490*/  IMAD.X R17, RZ, RZ, R13, P0 ;  /* 0x000000ffff117224 */ /* 0x000fe200000e060d */
[----:B------:R-:W-:Y:S01]  /*14a0*/  IADD3 R14, P0, R6, 0x100, RZ ;  /* 0x00000100060e7810 */ /* 0x000fe20007f1e0ff */
[----:B------:R-:W-:-:S04]  /*14b0*/  IMAD.X R5, RZ, RZ, R5, P1 ;  /* 0x000000ffff057224 */ /* 0x000fc800008e0605 */
[----:B------:R-:W-:Y:S01]  /*14c0*/  IMAD.X R15, RZ, RZ, R7, P0 ;  /* 0x000000ffff0f7224 */ /* 0x000fe200000e0607 */
[----:B------:R-:W-:-:S13]  /*14d0*/  ISETP.GE.U32.AND P0, PT, R16, 0xbe0, PT ;  /* 0x00000be01000780c */ /* 0x000fda0003f06070 */
[----:B---3--:R-:W-:Y:S05]  /*14e0*/  @!P0 BRA `(.L_x_0) ;  /* 0xfffffff000fc8947 */ /* 0x008fea000383ffff */
[----:B------:R-:W-:Y:S02]  /*14f0*/  WARPGROUP.DEPBAR.LE gsb0, 0x0 ;  /* 0x00008000000079c5 */ /* 0x000fe40000010000 */
[----:B------:R-:W-:Y:S01]  /*1500*/  LOP3.LUT R20, R20, 0x7, RZ, 0xc0, !PT ;  /* 0x0000000714147812 */ /* 0x000fe200078ec0ff */
[----:B------:R-:W-:-:S04]  /*1510*/  DEPBAR.LE SB0, 0x0 ;  /* 0x000080000000791a */ /* 0x000fc80000000000 */
[--C-:B------:R-:W-:Y:S01]  /*1520*/  SHF.R.U32.HI R4, RZ, 0x2, R21.reuse ;  /* 0x00000002ff047819 */ /* 0x100fe20000011615 */
[----:B------:R-:W-:Y:S01]  /*1530*/  IMAD.SHL.U32 R5, R21, 0x2, RZ ;  /* 0x0000000215057824 */ /* 0x000fe200078e00ff */
[----:B------:R-:W-:Y:S01]  /*1540*/  SHF.R.U32.HI R8, RZ, 0x3, R21 ;  /* 0x00000003ff087819 */ /* 0x000fe20000011615 */
[----:B------:R-:W-:Y:S01]  /*1550*/  IMAD.SHL.U32 R7, R20, 0x10, RZ ;  /* 0x0000001014077824 */ /* 0x000fe200078e00ff */
[----:B------:R-:W-:Y:S02]  /*1560*/  SGXT.U32 R4, R4, 0x3 ;  /* 0x000000030404781a */ /* 0x000fe40000000000 */
[----:B------:R-:W-:Y:S02]  /*1570*/  LOP3.LUT R6, R5, 0x6, RZ, 0xc0, !PT ;  /* 0x0000000605067812 */ /* 0x000fe400078ec0ff */
[----:B------:R-:W-:Y:S02]  /*1580*/  LOP3.LUT R7, R7, R4, RZ, 0xfc, !PT ;  /* 0x0000000407077212 */ /* 0x000fe400078efcff */
[----:B------:R-:W-:-:S02]  /*1590*/  SGXT.U32 R5, R8, 0x5 ;  /* 0x000000050805781a */ /* 0x000fc40000000000 */
[----:B------:R-:W2:Y:S01]  /*15a0*/  LDC.64 R8, c[0x0][0x210] ;  /* 0x00008400ff087b82 */ /* 0x000ea20000000a00 */
[----:B------:R-:W-:Y:S01]  /*15b0*/  IMAD R6, R7, 0x48, R6 ;  /* 0x0000004807067824 */ /* 0x000fe200078e0206 */
[----:B------:R-:W-:Y:S02]  /*15c0*/  LOP3.LUT R3, R3, 0x38, R2, 0xf8, !PT ;  /* 0x0000003803037812 */ /* 0x000fe400078ef802 */
[----:B------:R-:W-:Y:S02]  /*15d0*/  LOP3.LUT R0, R5, R0, RZ, 0xfc, !PT ;  /* 0x0000000005007212 */ /* 0x000fe400078efcff */
[----:B------:R-:W-:Y:S02]  /*15e0*/  CS2R R4, SRZ ;  /* 0x0000000000047805 */ /* 0x000fe4000001ff00 */
[----:B------:R-:W-:Y:S01]  /*15f0*/  LEA R10, R6, UR6, 0x2 ;  /* 0x00000006060a7c11 */ /* 0x000fe2000f8e10ff */
[----:B------:R-:W-:Y:S01]  /*1600*/  BAR.SYNC.DEFER_BLOCKING 0x0 ;  /* 0x0000000000007b1d */ /* 0x000fe20000010000 */
[----:B------:R-:W-:-:S02]  /*1610*/  ISETP.GE.AND P0, PT, R3, 0x40, PT ;  /* 0x000000400300780c */ /* 0x000fc40003f06270 */
[----:B------:R-:W-:Y:S02]  /*1620*/  CS2R R6, SRZ ;  /* 0x0000000000067805 */ /* 0x000fe4000001ff00 */
[----:B------:R-:W-:Y:S01]  /*1630*/  ISETP.LT.AND P1, PT, R0, 0x1000, !P0 ;  /* 0x000010000000780c */ /* 0x000fe20004721270 */
[----:B------:R-:W-:Y:S04]  /*1640*/  STS.64 [R10], R24 ;  /* 0x000000180a007388 */ /* 0x000fe80000000a00 */
[----:B------:R-:W-:Y:S04]  /*1650*/  STS.64 [R10+0x900], R26 ;  /* 0x0009001a0a007388 */ /* 0x000fe80000000a00 */
[----:B------:R-:W-:Y:S04]  /*1660*/  STS.64 [R10+0x20], R28 ;  /* 0x0000201c0a007388 */ /* 0x000fe80000000a00 */
[----:B------:R-:W-:Y:S04]  /*1670*/  STS.64 [R10+0x920], R30 ;  /* 0x0009201e0a007388 */ /* 0x000fe80000000a00 */
[----:B------:R2:W-:Y:S04]  /*1680*/  STS.64 [R10+0x40], R32 ;  /* 0x000040200a007388 */ /* 0x0005e80000000a00 */
[----:B------:R-:W-:Y:S04]  /*1690*/  STS.64 [R10+0x940], R34 ;  /* 0x000940220a007388 */ /* 0x000fe80000000a00 */
[----:B------:R-:W-:Y:S04]  /*16a0*/  STS.64 [R10+0x60], R36 ;  /* 0x000060240a007388 */ /* 0x000fe80000000a00 */
[----:B------:R-:W-:Y:S01]  /*16b0*/  STS.64 [R10+0x960], R38 ;  /* 0x000960260a007388 */ /* 0x000fe20000000a00 */
[----:B--2---:R-:W-:-:S03]  /*16c0*/  IMAD.WIDE R32, R3, 0x2, R8 ;  /* 0x0000000203207825 */ /* 0x004fc600078e0208 */
[----:B------:R2:W-:Y:S04]  /*16d0*/  STS.64 [R10+0x80], R40 ;  /* 0x000080280a007388 */ /* 0x0005e80000000a00 */
[----:B------:R-:W-:Y:S04]  /*16e0*/  STS.64 [R10+0x980], R42 ;  /* 0x0009802a0a007388 */ /* 0x000fe80000000a00 */
[----:B------:R-:W-:Y:S04]  /*16f0*/  STS.64 [R10+0xa0], R44 ;  /* 0x0000a02c0a007388 */ /* 0x000fe80000000a00 */
[----:B------:R-:W-:Y:S04]  /*1700*/  STS.64 [R10+0x9a0], R46 ;  /* 0x0009a02e0a007388 */ /* 0x000fe80000000a00 */
[----:B------:R-:W-:Y:S04]  /*1710*/  STS.64 [R10+0xc0], R48 ;  /* 0x0000c0300a007388 */ /* 0x000fe80000000a00 */
[----:B------:R-:W-:Y:S04]  /*1720*/  STS.64 [R10+0x9c0], R50 ;  /* 0x0009c0320a007388 */ /* 0x000fe80000000a00 */
[----:B------:R-:W-:Y:S04]  /*1730*/  STS.64 [R10+0xe0], R52 ;  /* 0x0000e0340a007388 */ /* 0x000fe80000000a00 */
[----:B------:R3:W-:Y:S01]  /*1740*/  STS.64 [R10+0x9e0], R54 ;  /* 0x0009e0360a007388 */ /* 0x0007e20000000a00 */
[----:B------:R-:W-:Y:S01]  /*1750*/  BAR.SYNC.DEFER_BLOCKING 0x0 ;  /* 0x0000000000007b1d */ /* 0x000fe20000010000 */
[----:B--2---:R-:W-:-:S04]  /*1760*/  LOP3.LUT R40, R0, 0x20, RZ, 0xfc, !PT ;  /* 0x0000002000287812 */ /* 0x004fc800078efcff */
[----:B------:R-:W-:Y:S02]  /*1770*/  ISETP.LT.AND P2, PT, R40, 0x1000, !P0 ;  /* 0x000010002800780c */ /* 0x000fe40004741270 */
[----:B------:R-:W-:Y:S02]  /*1780*/  CS2R R16, SRZ ;  /* 0x0000000000107805 */ /* 0x000fe4000001ff00 */
[----:B------:R-:W-:Y:S01]  /*1790*/  CS2R R18, SRZ ;  /* 0x0000000000127805 */ /* 0x000fe2000001ff00 */
[----:B------:R-:W2:Y:S08]  /*17a0*/  @P1 LDG.E.EL.128 R4, desc[UR18][R32.64] ;  /* 0x0000001220041981 */ /* 0x000eb0000c2e1d00 */
[----:B------:R-:W4:Y:S01]  /*17b0*/  @P2 LDG.E.EL.128 R16, desc[UR18][R32.64] ;  /* 0x0000001220102981 */ /* 0x000f22000c2e1d00 */
[----:B------:R-:W-:-:S02]  /*17c0*/  LOP3.LUT R34, R0, 0x40, RZ, 0xfc, !PT ;  /* 0x0000004000227812 */ /* 0x000fc400078efcff */
[----:B------:R-:W-:Y:S02]  /*17d0*/  CS2R R8, SRZ ;  /* 0x0000000000087805 */ /* 0x000fe4000001ff00 */
[----:B------:R-:W-:Y:S02]  /*17e0*/  LOP3.LUT R38, R0, 0x60, RZ, 0xfc, !PT ;  /* 0x0000006000267812 */ /* 0x000fe400078efcff */
[----:B---3--:R-:W-:Y:S02]  /*17f0*/  CS2R R10, SRZ ;  /* 0x00000000000a7805 */ /* 0x008fe4000001ff00 */
[----:B------:R-:W-:Y:S02]  /*1800*/  ISETP.LT.AND P3, PT, R34, 0x1000, !P0 ;  /* 0x000010002200780c */ /* 0x000fe40004761270 */
[----:B------:R-:W-:Y:S02]  /*1810*/  CS2R R12, SRZ ;  /* 0x00000000000c7805 */ /* 0x000fe4000001ff00 */
[----:B------:R-:W-:-:S02]  /*1820*/  ISETP.LT.AND P0, PT, R38, 0x1000, !P0 ;  /* 0x000010002600780c */ /* 0x000fc40004701270 */
[----:B------:R-:W-:-:S07]  /*1830*/  CS2R R14, SRZ ;  /* 0x00000000000e7805 */ /* 0x000fce000001ff00 */
[----:B------:R-:W3:Y:S04]  /*1840*/  @P3 LDG.E.EL.128 R8, desc[UR18][R32.64] ;  /* 0x0000001220083981 */ /* 0x000ee8000c2e1d00 */
[----:B------:R5:W3:Y:S01]  /*1850*/  @P0 LDG.E.EL.128 R12, desc[UR18][R32.64] ;  /* 0x00000012200c0981 */ /* 0x000ae2000c2e1d00 */
[----:B------:R-:W-:Y:S01]  /*1860*/  SHF.R.U32.HI R22, RZ, 0x3, R21 ;  /* 0x00000003ff167819 */ /* 0x000fe20000011615 */
[----:B------:R-:W-:Y:S01]  /*1870*/  IMAD.SHL.U32 R21, R20, 0x4, RZ ;  /* 0x0000000414157824 */ /* 0x000fe200078e00ff */
[----:B------:R-:W-:Y:S01]  /*1880*/  LOP3.LUT R2, R2, 0x38, RZ, 0xc0, !PT ;  /* 0x0000003802027812 */ /* 0x000fe200078ec0ff */
[--C-:B------:R-:W-:Y:S01]  /*1890*/  IMAD R37, R34, 0x40, R3.reuse ;  /* 0x0000004022257824 */ /* 0x100fe200078e0203 */
[----:B------:R-:W-:Y:S01]  /*18a0*/  SGXT.U32 R20, R22, 0x2 ;  /* 0x000000021614781a */ /* 0x000fe20000000000 */
[----:B------:R-:W-:-:S02]  /*18b0*/  IMAD R36, R0, 0x40, R3 ;  /* 0x0000004000247824 */ /* 0x000fc400078e0203 */
[--C-:B------:R-:W-:Y:S01]  /*18c0*/  IMAD R0, R40, 0x40, R3.reuse ;  /* 0x0000004028007824 */ /* 0x100fe200078e0203 */
[----:B------:R-:W-:Y:S01]  /*18d0*/  LOP3.LUT R21, R21, R20, RZ, 0xfc, !PT ;  /* 0x0000001415157212 */ /* 0x000fe200078efcff */
[----:B------:R-:W-:-:S04]  /*18e0*/  IMAD R3, R38, 0x40, R3 ;  /* 0x0000004026037824 */ /* 0x000fc800078e0203 */
[----:B------:R-:W-:-:S05]  /*18f0*/  IMAD R2, R21, 0x48, R2 ;  /* 0x0000004815027824 */ /* 0x000fca00078e0202 */
[----:B------:R-:W-:-:S05]  /*1900*/  LEA R2, R2, UR6, 0x2 ;  /* 0x0000000602027c11 */ /* 0x000fca000f8e10ff */
[----:B------:R-:W2:Y:S04]  /*1910*/  LDS.128 R24, [R2] ;  /* 0x0000000002187984 */ /* 0x000ea80000000c00 */
[----:B------:R-:W2:Y:S04]  /*1920*/  LDS.128 R28, [R2+0x10] ;  /* 0x00001000021c7984 */ /* 0x000ea80000000c00 */
[----:B------:R-:W2:Y:S04]  /*1930*/  LDS.128 R20, [R2+0x2400] ;  /* 0x0024000002147984 */ /* 0x000ea80000000c00 */
[----:B-----5:R-:W5:Y:S01]  /*1940*/  LDS.128 R32, [R2+0x2410] ;  /* 0x0024100002207984 */ /* 0x020f620000000c00 */
[C---:B--2---:R-:W-:Y:S01]  /*1950*/  PRMT R38, R4.reuse, 0x7632, R38 ;  /* 0x0000763204267816 */ /* 0x044fe20000000026 */
[----:B------:R-:W-:Y:S01]  /*1960*/  IMAD.U32 R39, R4, 0x10000, RZ ;  /* 0x0001000004277824 */ /* 0x000fe200078e00ff */
[C---:B------:R-:W-:Y:S01]  /*1970*/  PRMT R4, R5.reuse, 0x7632, R4 ;  /* 0x0000763205047816 */ /* 0x040fe20000000004 */
[----:B------:R-:W-:Y:S01]  /*1980*/  IMAD.U32 R41, R5, 0x10000, RZ ;  /* 0x0001000005297824 */ /* 0x000fe200078e00ff */
[----:B------:R-:W-:Y:S01]  /*1990*/  PRMT R5, R6, 0x7632, R5 ;  /* 0x0000763206057816 */ /* 0x000fe20000000005 */
[----:B------:R-:W-:-:S02]  /*19a0*/  IMAD.U32 R38, R38, 0x10000, RZ ;  /* 0x0001000026267824 */ /* 0x000fc400078e00ff */
[----:B-1----:R-:W-:Y:S01]  /*19b0*/  FADD R24, R24, R39 ;  /* 0x0000002718187221 */ /* 0x002fe20000000000 */
[----:B------:R-:W-:Y:S01]  /*19c0*/  FADD R26, R26, R41 ;  /* 0x000000291a1a7221 */ /* 0x000fe20000000000 */
[----:B------:R-:W-:Y:S02]  /*19d0*/  IMAD.U32 R43, R6, 0x10000, RZ ;  /* 0x00010000062b7824 */ /* 0x000fe400078e00ff */
[----:B------:R-:W-:Y:S01]  /*19e0*/  FADD R41, R25, R38 ;  /* 0x0000002619297221 */ /* 0x000fe20000000000 */
[----:B------:R-:W-:Y:S01]  /*19f0*/  IMAD.U32 R38, R5, 0x10000, RZ ;  /* 0x0001000005267824 */ /* 0x000fe200078e00ff */
[----:B------:R-:W-:Y:S01]  /*1a00*/  PRMT R6, R7, 0x7632, R6 ;  /* 0x0000763207067816 */ /* 0x000fe20000000006 */
[----:B------:R-:W-:Y:S01]  /*1a10*/  IMAD.U32 R4, R4, 0x10000, RZ ;  /* 0x0001000004047824 */ /* 0x000fe200078e00ff */
[----:B----4-:R-:W-:Y:S01]  /*1a20*/  PRMT R5, R17, 0x7632, R5 ;  /* 0x0000763211057816 */ /* 0x010fe20000000005 */
[----:B------:R-:W-:Y:S02]  /*1a30*/  IMAD.U32 R7, R7, 0x10000, RZ ;  /* 0x0001000007077824 */ /* 0x000fe400078e00ff */
[----:B------:R-:W-:Y:S01]  /*1a40*/  FADD R29, R29, R38 ;  /* 0x000000261d1d7221 */ /* 0x000fe20000000000 */
[----:B------:R-:W-:-:S02]  /*1a50*/  IMAD.U32 R6, R6, 0x10000, RZ ;  /* 0x0001000006067824 */ /* 0x000fc400078e00ff */
[--C-:B------:R-:W-:Y:S01]  /*1a60*/  FADD R25, R27, R4.reuse ;  /* 0x000000041b197221 */ /* 0x100fe20000000000 */
[----:B------:R-:W1:Y:S01]  /*1a70*/  LDC.64 R38, c[0x0][0x228] ;  /* 0x00008a00ff267b82 */ /* 0x000e620000000a00 */
[----:B------:R-:W-:Y:S01]  /*1a80*/  PRMT R4, R16, 0x7632, R4 ;  /* 0x0000763210047816 */ /* 0x000fe20000000004 */
[--C-:B------:R-:W-:Y:S01]  /*1a90*/  FADD R27, R30, R7.reuse ;  /* 0x000000071e1b7221 */ /* 0x100fe20000000000 */
[--C-:B------:R-:W-:Y:S01]  /*1aa0*/  FADD R30, R31, R6.reuse ;  /* 0x000000061f1e7221 */ /* 0x100fe20000000000 */
[----:B------:R-:W-:Y:S01]  /*1ab0*/  IMAD.U32 R31, R16, 0x10000, RZ ;  /* 0x00010000101f7824 */ /* 0x000fe200078e00ff */
[----:B------:R-:W-:Y:S01]  /*1ac0*/  PRMT R6, R18, 0x7632, R6 ;  /* 0x0000763212067816 */ /* 0x000fe20000000006 */
[----:B------:R-:W-:Y:S01]  /*1ad0*/  IMAD.U32 R4, R4, 0x10000, RZ ;  /* 0x0001000004047824 */ /* 0x000fe200078e00ff */
[----:B------:R-:W-:Y:S01]  /*1ae0*/  PRMT R7, R19, 0x7632, R7 ;  /* 0x0000763213077816 */ /* 0x000fe20000000007 */
[----:B------:R-:W-:Y:S02]  /*1af0*/  IMAD.U32 R16, R5, 0x10000, RZ ;  /* 0x0001000005107824 */ /* 0x000fe400078e00ff */
[----:B------:R-:W-:Y:S01]  /*1b00*/  FADD R28, R28, R43 ;  /* 0x0000002b1c1c7221 */ /* 0x000fe20000000000 */
[----:B------:R-:W-:Y:S01]  /*1b10*/  IMAD.U32 R43, R18, 0x10000, RZ ;  /* 0x00010000122b7824 */ /* 0x000fe200078e00ff */
[----:B------:R-:W-:Y:S01]  /*1b20*/  SHF.L.U32 R17, R17, 0x10, RZ ;  /* 0x0000001011117819 */ /* 0x000fe200000006ff */
[----:B------:R-:W-:Y:S01]  /*1b30*/  FADD R23, R23, R16 ;  /* 0x0000001017177221 */ /* 0x000fe20000000000 */
[----:B------:R-:W-:-:S02]  /*1b40*/  IMAD.U32 R19, R19, 0x10000, RZ ;  /* 0x0001000013137824 */ /* 0x000fc400078e00ff */
[----:B------:R-:W-:Y:S01]  /*1b50*/  FADD R21, R21, R4 ;  /* 0x0000000415157221 */ /* 0x000fe20000000000 */
[----:B------:R-:W-:Y:S02]  /*1b60*/  IMAD.U32 R16, R6, 0x10000, RZ ;  /* 0x0001000006107824 */ /* 0x000fe400078e00ff */
[----:B------:R-:W-:Y:S01]  /*1b70*/  FADD R20, R20, R31 ;  /* 0x0000001f14147221 */ /* 0x000fe20000000000 */
[----:B------:R-:W-:Y:S02]  /*1b80*/  IMAD.U32 R18, R7, 0x10000, RZ ;  /* 0x0001000007127824 */ /* 0x000fe400078e00ff */
[----:B-----5:R-:W-:Y:S01]  /*1b90*/  FADD R31, R34, R19 ;  /* 0x00000013221f7221 */ /* 0x020fe20000000000 */
[----:B------:R-:W2:Y:S01]  /*1ba0*/  LDS.128 R4, [R2+0x4800] ;  /* 0x0048000002047984 */ /* 0x000ea20000000c00 */
[----:B------:R-:W-:Y:S01]  /*1bb0*/  FADD R22, R22, R17 ;  /* 0x0000001116167221 */ /* 0x000fe20000000000 */
[----:B------:R-:W-:Y:S01]  /*1bc0*/  FADD R33, R33, R16 ;  /* 0x0000001021217221 */ /* 0x000fe20000000000 */
[----:B------:R-:W-:Y:S01]  /*1bd0*/  FADD R34, R35, R18 ;  /* 0x0000001223227221 */ /* 0x000fe20000000000 */
[----:B------:R-:W-:Y:S01]  /*1be0*/  FADD R32, R32, R43 ;  /* 0x0000002b20207221 */ /* 0x000fe20000000000 */
[----:B------:R-:W4:Y:S01]  /*1bf0*/  LDS.128 R16, [R2+0x4810] ;  /* 0x0048100002107984 */ /* 0x000f220000000c00 */
[----:B------:R-:W-:Y:S01]  /*1c00*/  F2FP.BF16.F32.PACK_AB R25, R25, R26 ;  /* 0x0000001a1919723e */ /* 0x000fe200000010ff */
[----:B-1----:R-:W-:Y:S01]  /*1c10*/  IMAD.WIDE R42, R0, 0x2, R38 ;  /* 0x00000002002a7825 */ /* 0x002fe200078e0226 */
[----:B------:R-:W-:-:S02]  /*1c20*/  F2FP.BF16.F32.PACK_AB R26, R29, R28 ;  /* 0x0000001c1d1a723e */ /* 0x000fc400000010ff */
[----:B------:R-:W-:Y:S01]  /*1c30*/  F2FP.BF16.F32.PACK_AB R27, R30, R27 ;  /* 0x0000001b1e1b723e */ /* 0x000fe200000010ff */
[----:B---3--:R-:W-:Y:S01]  /*1c40*/  IMAD.U32 R45, R8, 0x10000, RZ ;  /* 0x00010000082d7824 */ /* 0x008fe200078e00ff */
[----:B------:R-:W-:Y:S01]  /*1c50*/  F2FP.BF16.F32.PACK_AB R24, R41, R24 ;  /* 0x000000182918723e */ /* 0x000fe200000010ff */
[--C-:B------:R-:W-:Y:S01]  /*1c60*/  IMAD.WIDE R40, R36, 0x2, R38.reuse ;  /* 0x0000000224287825 */ /* 0x100fe200078e0226 */
[----:B------:R-:W-:Y:S02]  /*1c70*/  F2FP.BF16.F32.PACK_AB R28, R21, R20 ;  /* 0x00000014151c723e */ /* 0x000fe400000010ff */
[----:B------:R-:W-:Y:S01]  /*1c80*/  F2FP.BF16.F32.PACK_AB R29, R23, R22 ;  /* 0x00000016171d723e */ /* 0x000fe200000010ff */
[----:B------:R-:W-:Y:S01]  /*1c90*/  IMAD.U32 R47, R9, 0x10000, RZ ;  /* 0x00010000092f7824 */ /* 0x000fe200078e00ff */
[----:B------:R-:W-:Y:S01]  /*1ca0*/  F2FP.BF16.F32.PACK_AB R30, R33, R32 ;  /* 0x00000020211e723e */ /* 0x000fe200000010ff */
[----:B------:R-:W1:Y:S01]  /*1cb0*/  LDS.128 R20, [R2+0x6c00] ;  /* 0x006c000002147984 */ /* 0x000e620000000c00 */
[----:B------:R-:W-:Y:S01]  /*1cc0*/  F2FP.BF16.F32.PACK_AB R31, R34, R31 ;  /* 0x0000001f221f723e */ /* 0x000fe200000010ff */
[----:B------:R-:W-:Y:S01]  /*1cd0*/  IMAD.WIDE R32, R37, 0x2, R38 ;  /* 0x0000000225207825 */ /* 0x000fe200078e0226 */
[----:B------:R-:W-:Y:S01]  /*1ce0*/  PRMT R0, R8, 0x7632, R0 ;  /* 0x0000763208007816 */ /* 0x000fe20000000000 */
[----:B------:R-:W-:Y:S01]  /*1cf0*/  @P1 STG.E.128 desc[UR18][R40.64], R24 ;  /* 0x0000001828001986 */ /* 0x000fe2000c101d12 */
[----:B------:R-:W-:Y:S01]  /*1d00*/  PRMT R8, R10, 0x7632, R8 ;  /* 0x000076320a087816 */ /* 0x000fe20000000008 */
[----:B------:R-:W-:Y:S01]  /*1d10*/  IMAD.WIDE R34, R3, 0x2, R38 ;  /* 0x0000000203227825 */ /* 0x000fe200078e0226 */
[----:B------:R-:W-:Y:S01]  /*1d20*/  PRMT R3, R9, 0x7632, R3 ;  /* 0x0000763209037816 */ /* 0x000fe20000000003 */
[----:B------:R3:W5:Y:S01]  /*1d30*/  LDS.128 R36, [R2+0x6c10] ;  /* 0x006c100002247984 */ /* 0x0007620000000c00 */
[----:B------:R-:W-:Y:S01]  /*1d40*/  PRMT R9, R11, 0x7632, R9 ;  /* 0x000076320b097816 */ /* 0x000fe20000000009 */
[----:B------:R-:W-:-:S02]  /*1d50*/  IMAD.U32 R0, R0, 0x10000, RZ ;  /* 0x0001000000007824 */ /* 0x000fc400078e00ff */
[----:B------:R-:W-:Y:S01]  /*1d60*/  IMAD.U32 R51, R11, 0x10000, RZ ;  /* 0x000100000b337824 */ /* 0x000fe200078e00ff */
[----:B------:R-:W-:Y:S01]  /*1d70*/  PRMT R11, R14, 0x7632, R11 ;  /* 0x000076320e0b7816 */ /* 0x000fe2000000000b */
[----:B------:R-:W-:Y:S01]  /*1d80*/  IMAD.U32 R49, R10, 0x10000, RZ ;  /* 0x000100000a317824 */ /* 0x000fe200078e00ff */
[----:B------:R-:W-:Y:S01]  /*1d90*/  PRMT R10, R12, 0x7632, R10 ;  /* 0x000076320c0a7816 */ /* 0x000fe2000000000a */
[----:B------:R-:W-:Y:S01]  /*1da0*/  IMAD.U32 R8, R8, 0x10000, RZ ;  /* 0x0001000008087824 */ /* 0x000fe200078e00ff */
[C---:B---3--:R-:W-:Y:S01]  /*1db0*/  PRMT R2, R13.reuse, 0x7632, R2 ;  /* 0x000076320d027816 */ /* 0x048fe20000000002 */
[----:B------:R-:W-:Y:S01]  /*1dc0*/  IMAD.U32 R13, R13, 0x10000, RZ ;  /* 0x000100000d0d7824 */ /* 0x000fe200078e00ff */
[----:B------:R3:W-:Y:S01]  /*1dd0*/  @P2 STG.E.128 desc[UR18][R42.64], R28 ;  /* 0x0000001c2a002986 */ /* 0x0007e2000c101d12 */
[----:B------:R-:W-:Y:S02]  /*1de0*/  IMAD.U32 R10, R10, 0x10000, RZ ;  /* 0x000100000a0a7824 */ /* 0x000fe400078e00ff */
[----:B--2---:R-:W-:Y:S01]  /*1df0*/  FADD R5, R5, R0 ;  /* 0x0000000005057221 */ /* 0x004fe20000000000 */
[----:B------:R-:W-:-:S02]  /*1e00*/  IMAD.U32 R27, R14, 0x10000, RZ ;  /* 0x000100000e1b7824 */ /* 0x000fc400078e00ff */
[----:B------:R-:W-:Y:S01]  /*1e10*/  FADD R4, R4, R45 ;  /* 0x0000002d04047221 */ /* 0x000fe20000000000 */
[----:B------:R-:W-:Y:S02]  /*1e20*/  IMAD.U32 R14, R3, 0x10000, RZ ;  /* 0x00010000030e7824 */ /* 0x000fe400078e00ff */
[----:B------:R-:W-:Y:S01]  /*1e30*/  FADD R6, R6, R47 ;  /* 0x0000002f06067221 */ /* 0x000fe20000000000 */
[----:B------:R-:W-:Y:S02]  /*1e40*/  IMAD.U32 R0, R9, 0x10000, RZ ;  /* 0x0001000009007824 */ /* 0x000fe400078e00ff */
[----:B----4-:R-:W-:Y:S01]  /*1e50*/  FADD R16, R16, R49 ;  /* 0x0000003110107221 */ /* 0x010fe20000000000 */
[----:B------:R-:W-:Y:S01]  /*1e60*/  IMAD.U32 R25, R12, 0x10000, RZ ;  /* 0x000100000c197824 */ /* 0x000fe200078e00ff */
[----:B------:R-:W-:Y:S01]  /*1e70*/  PRMT R12, R15, 0x7632, R12 ;  /* 0x000076320f0c7816 */ /* 0x000fe2000000000c */
[----:B------:R-:W-:Y:S01]  /*1e80*/  FADD R7, R7, R14 ;  /* 0x0000000e07077221 */ /* 0x000fe20000000000 */
[----:B------:R-:W-:Y:S01]  /*1e90*/  FADD R18, R18, R51 ;  /* 0x0000003312127221 */ /* 0x000fe20000000000 */
[----:B------:R-:W-:Y:S01]  /*1ea0*/  FADD R17, R17, R8 ;  /* 0x0000000811117221 */ /* 0x000fe20000000000 */
[----:B------:R-:W-:Y:S01]  /*1eb0*/  FADD R19, R19, R0 ;  /* 0x0000000013137221 */ /* 0x000fe20000000000 */
[----:B------:R-:W-:Y:S01]  /*1ec0*/  F2FP.BF16.F32.PACK_AB R4, R5, R4 ;  /* 0x000000040504723e */ /* 0x000fe200000010ff */
[----:B------:R-:W-:Y:S01]  /*1ed0*/  IMAD.U32 R15, R15, 0x10000, RZ ;  /* 0x000100000f0f7824 */ /* 0x000fe200078e00ff */
[----:B------:R-:W-:Y:S01]  /*1ee0*/  F2FP.BF16.F32.PACK_AB R5, R7, R6 ;  /* 0x000000060705723e */ /* 0x000fe200000010ff */
[----:B------:R-:W-:Y:S01]  /*1ef0*/  IMAD.U32 R2, R2, 0x10000, RZ ;  /* 0x0001000002027824 */ /* 0x000fe200078e00ff */
[----:B------:R-:W-:Y:S01]  /*1f00*/  F2FP.BF16.F32.PACK_AB R6, R17, R16 ;  /* 0x000000101106723e */ /* 0x000fe200000010ff */
[----:B------:R-:W-:Y:S01]  /*1f10*/  IMAD.U32 R0, R11, 0x10000, RZ ;  /* 0x000100000b007824 */ /* 0x000fe200078e00ff */
[----:B------:R-:W-:Y:S01]  /*1f20*/  F2FP.BF16.F32.PACK_AB R7, R19, R18 ;  /* 0x000000121307723e */ /* 0x000fe200000010ff */
[----:B------:R-:W-:-:S02]  /*1f30*/  IMAD.U32 R12, R12, 0x10000, RZ ;  /* 0x000100000c0c7824 */ /* 0x000fc400078e00ff */
[----:B-1----:R-:W-:Y:S01]  /*1f40*/  FADD R20, R20, R25 ;  /* 0x0000001914147221 */ /* 0x002fe20000000000 */
[----:B------:R-:W-:Y:S01]  /*1f50*/  FADD R21, R21, R10 ;  /* 0x0000000a15157221 */ /* 0x000fe20000000000 */
[----:B------:R-:W-:Y:S01]  /*1f60*/  FADD R13, R22, R13 ;  /* 0x0000000d160d7221 */ /* 0x000fe20000000000 */
[----:B------:R-:W-:Y:S01]  /*1f70*/  FADD R2, R23, R2 ;  /* 0x0000000217027221 */ /* 0x000fe20000000000 */
[----:B------:R3:W-:Y:S01]  /*1f80*/  @P3 STG.E.128 desc[UR18][R32.64], R4 ;  /* 0x0000000420003986 */ /* 0x0007e2000c101d12 */
[----:B-----5:R-:W-:Y:S01]  /*1f90*/  FADD R27, R36, R27 ;  /* 0x0000001b241b7221 */ /* 0x020fe20000000000 */
[----:B------:R-:W-:Y:S01]  /*1fa0*/  FADD R15, R38, R15 ;  /* 0x0000000f260f7221 */ /* 0x000fe20000000000 */
[----:B------:R-:W-:Y:S01]  /*1fb0*/  FADD R0, R37, R0 ;  /* 0x0000000025007221 */ /* 0x000fe20000000000 */
[----:B------:R-:W-:Y:S01]  /*1fc0*/  FADD R12, R39, R12 ;  /* 0x0000000c270c7221 */ /* 0x000fe20000000000 */
[----:B------:R-:W-:Y:S02]  /*1fd0*/  F2FP.BF16.F32.PACK_AB R20, R21, R20 ;  /* 0x000000141514723e */ /* 0x000fe400000010ff */
[----:B------:R-:W-:-:S02]  /*1fe0*/  F2FP.BF16.F32.PACK_AB R21, R2, R13 ;  /* 0x0000000d0215723e */ /* 0x000fc400000010ff */
[----:B------:R-:W-:Y:S02]  /*1ff0*/  F2FP.BF16.F32.PACK_AB R22, R0, R27 ;  /* 0x0000001b0016723e */ /* 0x000fe400000010ff */
[----:B------:R-:W-:Y:S01]  /*2000*/  F2FP.BF16.F32.PACK_AB R23, R12, R15 ;  /* 0x0000000f0c17723e */ /* 0x000fe200000010ff */
[----:B------:R-:W-:Y:S06]  /*2010*/  @!P0 EXIT ;  /* 0x000000000000894d */ /* 0x000fec0003800000 */
[----:B------:R-:W-:Y:S01]  /*2020*/  STG.E.128 desc[UR18][R34.64], R20 ;  /* 0x0000001422007986 */ /* 0x000fe2000c101d12 */
[----:B------:R-:W-:Y:S05]  /*2030*/  EXIT ;  /* 0x000000000000794d */ /* 0x000fea0003800000 */
.L_x_1:
[----:B------:R-:W-:-:S00]  /*2040*/  BRA `(.L_x_1) ;  /* 0xfffffffc00fc7947 */ /* 0x000fc0000383ffff */
[----:B------:R-:W-:-:S00]  /*2050*/  NOP ;  /* 0x0000000000007918 */ /* 0x000fc00000000000 */
        /* <DEDUP_REMOVED lines=10> */
.L_x_2:


//--------------------- .nv.shared.triton_mm      --------------------------
	.section	.nv.shared.triton_mm,"aw",@nobits
	.sectionflags	@""
	.align	16
	.zero		1024


//--------------------- .nv.constant0.triton_mm   --------------------------
	.section	.nv.constant0.triton_mm,"a",@progbits
	.sectionflags	@""
	.align	4
.nv.constant0.triton_mm:
	.zero		560
